def attn_fwd(
    Q,
    K,
    V,
    Out,
    Lse,
    sm_scale,
    stride_qz,
    stride_qh,
    stride_qm,
    stride_qk,
    stride_kz,
    stride_kh,
    stride_kn,
    stride_kk,
    stride_vz,
    stride_vh,
    stride_vn,
    stride_vk,
    stride_oz,
    stride_oh,
    stride_om,
    stride_ok,
    seqlen_q,
    seqlen_k,
    BLOCK_M: tl.constexpr,
    BLOCK_N: tl.constexpr,
    HEAD_DIM: tl.constexpr,
    CAUSAL: tl.constexpr,
):
    start_m = tl.program_id(0)
    off_hz = tl.program_id(1)
    q_off = off_hz * stride_qh
    k_off = off_hz * stride_kh
    v_off = off_hz * stride_vh
    offs_m = start_m * BLOCK_M + tl.arange(0, BLOCK_M)
    offs_d = tl.arange(0, HEAD_DIM)
    offs_n = tl.arange(0, BLOCK_N)
    q_ptrs = Q + q_off + offs_m[:, None] * stride_qm + offs_d[None, :] * stride_qk
    k_ptrs = K + k_off + offs_d[:, None] * stride_kk + offs_n[None, :] * stride_kn
    v_ptrs = V + v_off + offs_n[:, None] * stride_vn + offs_d[None, :] * stride_vk
    m_i = tl.full([BLOCK_M], float("-inf"), dtype=tl.float32)
    l_i = tl.zeros([BLOCK_M], dtype=tl.float32) + 1.0
    acc = tl.zeros([BLOCK_M, HEAD_DIM], dtype=tl.float32)
    q = tl.load(q_ptrs)
    acc, l_i, m_i = _attn_fwd_inner(
        acc,
        l_i,
        m_i,
        q,
        k_ptrs,
        v_ptrs,
        sm_scale,
        stride_kn,
        stride_vn,
        start_m,
        seqlen_k,
        BLOCK_M,
        BLOCK_N,
        HEAD_DIM,
        CAUSAL,
    )
    acc = acc / l_i[:, None]
    lse = m_i + tl.math.log2(l_i) / 1.4426950408889634
    o_ptrs = (
        Out
        + off_hz * stride_oh
        + offs_m[:, None] * stride_om
        + offs_d[None, :] * stride_ok
    )
    tl.store(o_ptrs, acc.to(Out.dtype.element_ty))
    tl.store(Lse + off_hz * seqlen_q + offs_m, lse)

# config = {"BLOCK_M": 64, "BLOCK_N": 32, "HEAD_DIM": 256, "arch": "sm_80", "causal": true, "dtype": "bf16", "num_stages": 2, "num_warps": 8}
# arch = sm_80


// ===== COMPILED SASS (sm_80) =====

	.target	sm_80

	.elftype	@"ET_EXEC"


//--------------------- .note.nv.tkinfo           --------------------------
	.section	.note.nv.tkinfo,"",@"SHT_NOTE"
	.sectionflags	@"SHF_NOTE_NV_TKINFO"
	.tkinfo
        /*0018*/ 	.word	0x00000002
        /*0030*/ 	.string	""
        /*0030*/ 	.string	"ptxas"
        /*0030*/ 	.string	"Cuda compilation tools, release 13.0, V13.0.88"
        /*0030*/ 	.string	"Build cuda_13.0.r13.0/compiler.36424714_0"
        /*0030*/ 	.string	"-v  -suppress-debug-info  -lineinfo  -arch sm_80 "



//--------------------- .note.nv.cuinfo           --------------------------
	.section	.note.nv.cuinfo,"",@"SHT_NOTE"
	.sectionflags	@"SHF_NOTE_NV_CUINFO"
        /*0018*/ 	.short	0x0002
        /*001a*/ 	.short	0x0050
        /*001c*/ 	.short	0x0082
	.zero		2


//--------------------- .nv.info                  --------------------------
	.section	.nv.info,"",@"SHT_CUDA_INFO"
	.align	4


	//----- nvinfo : EIATTR_REGCOUNT
	.align		4
        /*0000*/ 	.byte	0x04, 0x2f
        /*0002*/ 	.short	(.L_2 - .L_1)
	.align		4
.L_1:
        /*0004*/ 	.word	index@(attn_fwd)
        /*0008*/ 	.word	0x000000ff


	//----- nvinfo : EIATTR_FRAME_SIZE
	.align		4
.L_2:
        /*000c*/ 	.byte	0x04, 0x11
        /*000e*/ 	.short	(.L_4 - .L_3)
	.align		4
.L_3:
        /*0010*/ 	.word	index@(attn_fwd)
        /*0014*/ 	.word	0x00000088


	//----- nvinfo : EIATTR_MIN_STACK_SIZE
	.align		4
.L_4:
        /*0018*/ 	.byte	0x04, 0x12
        /*001a*/ 	.short	(.L_6 - .L_5)
	.align		4
.L_5:
        /*001c*/ 	.word	index@(attn_fwd)
        /*0020*/ 	.word	0x00000088
.L_6:


//--------------------- .nv.info.attn_fwd         --------------------------
	.section	.nv.info.attn_fwd,"",@"SHT_CUDA_INFO"
	.sectionflags	@""
	.align	4


	//----- nvinfo : EIATTR_CUDA_API_VERSION
	.align		4
        /*0000*/ 	.byte	0x04, 0x37
        /*0002*/ 	.short	(.L_8 - .L_7)
.L_7:
        /*0004*/ 	.word	0x00000082


	//----- nvinfo : EIATTR_SW2861232_WAR
	.align		4
.L_8:
        /*0008*/ 	.byte	0x01, 0x35
	.zero		2


	//----- nvinfo : EIATTR_PARAM_CBANK
	.align		4
        /*000c*/ 	.byte	0x04, 0x0a
        /*000e*/ 	.short	(.L_10 - .L_9)
	.align		4
.L_9:
        /*0010*/ 	.word	index@(.nv.constant0.attn_fwd)
        /*0014*/ 	.short	0x0160
        /*0016*/ 	.short	0x0088


	//----- nvinfo : EIATTR_CBANK_PARAM_SIZE
	.align		4
.L_10:
        /*0018*/ 	.byte	0x03, 0x19
        /*001a*/ 	.short	0x0088


	//----- nvinfo : EIATTR_KPARAM_INFO
	.align		4
        /*001c*/ 	.byte	0x04, 0x17
        /*001e*/ 	.short	(.L_12 - .L_11)
.L_11:
        /*0020*/ 	.word	0x00000000
        /*0024*/ 	.short	0x0019
        /*0026*/ 	.short	0x0080
        /*0028*/ 	.byte	0x00, 0xf4, 0x21, 0x00


	//----- nvinfo : EIATTR_KPARAM_INFO
	.align		4
.L_12:
        /*002c*/ 	.byte	0x04, 0x17
        /*002e*/ 	.short	(.L_14 - .L_13)
.L_13:
        /*0030*/ 	.word	0x00000000
        /*0034*/ 	.short	0x0018
        /*0036*/ 	.short	0x0078
        /*0038*/ 	.byte	0x00, 0xf4, 0x21, 0x00


	//----- nvinfo : EIATTR_KPARAM_INFO
	.align		4
.L_14:
        /*003c*/ 	.byte	0x04, 0x17
        /*003e*/ 	.short	(.L_16 - .L_15)
.L_15:
        /*0040*/ 	.word	0x00000000
        /*0044*/ 	.short	0x0017
        /*0046*/ 	.short	0x0070
        /*0048*/ 	.byte	0x00, 0xf0, 0x11, 0x00


	//----- nvinfo : EIATTR_KPARAM_INFO
	.align		4
.L_16:
        /*004c*/ 	.byte	0x04, 0x17
        /*004e*/ 	.short	(.L_18 - .L_17)
.L_17:
        /*0050*/ 	.word	0x00000000
        /*0054*/ 	.short	0x0016
        /*0056*/ 	.short	0x006c
        /*0058*/ 	.byte	0x00, 0xf0, 0x11, 0x00


	//----- nvinfo : EIATTR_KPARAM_INFO
	.align		4
.L_18:
        /*005c*/ 	.byte	0x04, 0x17
        /*005e*/ 	.short	(.L_20 - .L_19)
.L_19:
        /*0060*/ 	.word	0x00000000
        /*0064*/ 	.short	0x0015
        /*0066*/ 	.short	0x0068
        /*0068*/ 	.byte	0x00, 0xf0, 0x11, 0x00


	//----- nvinfo : EIATTR_KPARAM_INFO
	.align		4
.L_20:
        /*006c*/ 	.byte	0x04, 0x17
        /*006e*/ 	.short	(.L_22 - .L_21)
.L_21:
        /*0070*/ 	.word	0x00000000
        /*0074*/ 	.short	0x0014
        /*0076*/ 	.short	0x0064
        /*0078*/ 	.byte	0x00, 0xf0, 0x11, 0x00


	//----- nvinfo : EIATTR_KPARAM_INFO
	.align		4
.L_22:
        /*007c*/ 	.byte	0x04, 0x17
        /*007e*/ 	.short	(.L_24 - .L_23)
.L_23:
        /*0080*/ 	.word	0x00000000
        /*0084*/ 	.short	0x0013
        /*0086*/ 	.short	0x0060
        /*0088*/ 	.byte	0x00, 0xf0, 0x11, 0x00


	//----- nvinfo : EIATTR_KPARAM_INFO
	.align		4
.L_24:
        /*008c*/ 	.byte	0x04, 0x17
        /*008e*/ 	.short	(.L_26 - .L_25)
.L_25:
        /*0090*/ 	.word	0x00000000
        /*0094*/ 	.short	0x0012
        /*0096*/ 	.short	0x005c
        /*0098*/ 	.byte	0x00, 0xf0, 0x11, 0x00


	//----- nvinfo : EIATTR_KPARAM_INFO
	.align		4
.L_26:
        /*009c*/ 	.byte	0x04, 0x17
        /*009e*/ 	.short	(.L_28 - .L_27)
.L_27:
        /*00a0*/ 	.word	0x00000000
        /*00a4*/ 	.short	0x0011
        /*00a6*/ 	.short	0x0058
        /*00a8*/ 	.byte	0x00, 0xf0, 0x11, 0x00


	//----- nvinfo : EIATTR_KPARAM_INFO
	.align		4
.L_28:
        /*00ac*/ 	.byte	0x04, 0x17
        /*00ae*/ 	.short	(.L_30 - .L_29)
.L_29:
        /*00b0*/ 	.word	0x00000000
        /*00b4*/ 	.short	0x0010
        /*00b6*/ 	.short	0x0054
        /*00b8*/ 	.byte	0x00, 0xf0, 0x11, 0x00


	//----- nvinfo : EIATTR_KPARAM_INFO
	.align		4
.L_30:
        /*00bc*/ 	.byte	0x04, 0x17
        /*00be*/ 	.short	(.L_32 - .L_31)
.L_31:
        /*00c0*/ 	.word	0x00000000
        /*00c4*/ 	.short	0x000f
        /*00c6*/ 	.short	0x0050
        /*00c8*/ 	.byte	0x00, 0xf0, 0x11, 0x00


	//----- nvinfo : EIATTR_KPARAM_INFO
	.align		4
.L_32:
        /*00cc*/ 	.byte	0x04, 0x17
        /*00ce*/ 	.short	(.L_34 - .L_33)
.L_33:
        /*00d0*/ 	.word	0x00000000
        /*00d4*/ 	.short	0x000e
        /*00d6*/ 	.short	0x004c
        /*00d8*/ 	.byte	0x00, 0xf0, 0x11, 0x00


	//----- nvinfo : EIATTR_KPARAM_INFO
	.align		4
.L_34:
        /*00dc*/ 	.byte	0x04, 0x17
        /*00de*/ 	.short	(.L_36 - .L_35)
.L_35:
        /*00e0*/ 	.word	0x00000000
        /*00e4*/ 	.short	0x000d
        /*00e6*/ 	.short	0x0048
        /*00e8*/ 	.byte	0x00, 0xf0, 0x11, 0x00


	//----- nvinfo : EIATTR_KPARAM_INFO
	.align		4
.L_36:
        /*00ec*/ 	.byte	0x04, 0x17
        /*00ee*/ 	.short	(.L_38 - .L_37)
.L_37:
        /*00f0*/ 	.word	0x00000000
        /*00f4*/ 	.short	0x000c
        /*00f6*/ 	.short	0x0044
        /*00f8*/ 	.byte	0x00, 0xf0, 0x11, 0x00


	//----- nvinfo : EIATTR_KPARAM_INFO
	.align		4
.L_38:
        /*00fc*/ 	.byte	0x04, 0x17
        /*00fe*/ 	.short	(.L_40 - .L_39)
.L_39:
        /*0100*/ 	.word	0x00000000
        /*0104*/ 	.short	0x000b
        /*0106*/ 	.short	0x0040
        /*0108*/ 	.byte	0x00, 0xf0, 0x11, 0x00


	//----- nvinfo : EIATTR_KPARAM_INFO
	.align		4
.L_40:
        /*010c*/ 	.byte	0x04, 0x17
        /*010e*/ 	.short	(.L_42 - .L_41)
.L_41:
        /*0110*/ 	.word	0x00000000
        /*0114*/ 	.short	0x000a
        /*0116*/ 	.short	0x003c
        /*0118*/ 	.byte	0x00, 0xf0, 0x11, 0x00


	//----- nvinfo : EIATTR_KPARAM_INFO
	.align		4
.L_42:
        /*011c*/ 	.byte	0x04, 0x17
        /*011e*/ 	.short	(.L_44 - .L_43)
.L_43:
        /*0120*/ 	.word	0x00000000
        /*0124*/ 	.short	0x0009
        /*0126*/ 	.short	0x0038
        /*0128*/ 	.byte	0x00, 0xf0, 0x11, 0x00


	//----- nvinfo : EIATTR_KPARAM_INFO
	.align		4
.L_44:
        /*012c*/ 	.byte	0x04, 0x17
        /*012e*/ 	.short	(.L_46 - .L_45)
.L_45:
        /*0130*/ 	.word	0x00000000
        /*0134*/ 	.short	0x0008
        /*0136*/ 	.short	0x0034
        /*0138*/ 	.byte	0x00, 0xf0, 0x11, 0x00


	//----- nvinfo : EIATTR_KPARAM_INFO
	.align		4
.L_46:
        /*013c*/ 	.byte	0x04, 0x17
        /*013e*/ 	.short	(.L_48 - .L_47)
.L_47:
        /*0140*/ 	.word	0x00000000
        /*0144*/ 	.short	0x0007
        /*0146*/ 	.short	0x0030
        /*0148*/ 	.byte	0x00, 0xf0, 0x11, 0x00


	//----- nvinfo : EIATTR_KPARAM_INFO
	.align		4
.L_48:
        /*014c*/ 	.byte	0x04, 0x17
        /*014e*/ 	.short	(.L_50 - .L_49)
.L_49:
        /*0150*/ 	.word	0x00000000
        /*0154*/ 	.short	0x0006
        /*0156*/ 	.short	0x002c
        /*0158*/ 	.byte	0x00, 0xf0, 0x11, 0x00


	//----- nvinfo : EIATTR_KPARAM_INFO
	.align		4
.L_50:
        /*015c*/ 	.byte	0x04, 0x17
        /*015e*/ 	.short	(.L_52 - .L_51)
.L_51:
        /*0160*/ 	.word	0x00000000
        /*0164*/ 	.short	0x0005
        /*0166*/ 	.short	0x0028
        /*0168*/ 	.byte	0x00, 0xf0, 0x11, 0x00


	//----- nvinfo : EIATTR_KPARAM_INFO
	.align		4
.L_52:
        /*016c*/ 	.byte	0x04, 0x17
        /*016e*/ 	.short	(.L_54 - .L_53)
.L_53:
        /*0170*/ 	.word	0x00000000
        /*0174*/ 	.short	0x0004
        /*0176*/ 	.short	0x0020
        /*0178*/ 	.byte	0x00, 0xf4, 0x21, 0x00


	//----- nvinfo : EIATTR_KPARAM_INFO
	.align		4
.L_54:
        /*017c*/ 	.byte	0x04, 0x17
        /*017e*/ 	.short	(.L_56 - .L_55)
.L_55:
        /*0180*/ 	.word	0x00000000
        /*0184*/ 	.short	0x0003
        /*0186*/ 	.short	0x0018
        /*0188*/ 	.byte	0x00, 0xf4, 0x21, 0x00


	//----- nvinfo : EIATTR_KPARAM_INFO
	.align		4
.L_56:
        /*018c*/ 	.byte	0x04, 0x17
        /*018e*/ 	.short	(.L_58 - .L_57)
.L_57:
        /*0190*/ 	.word	0x00000000
        /*0194*/ 	.short	0x0002
        /*0196*/ 	.short	0x0010
        /*0198*/ 	.byte	0x00, 0xf4, 0x21, 0x00


	//----- nvinfo : EIATTR_KPARAM_INFO
	.align		4
.L_58:
        /*019c*/ 	.byte	0x04, 0x17
        /*019e*/ 	.short	(.L_60 - .L_59)
.L_59:
        /*01a0*/ 	.word	0x00000000
        /*01a4*/ 	.short	0x0001
        /*01a6*/ 	.short	0x0008
        /*01a8*/ 	.byte	0x00, 0xf4, 0x21, 0x00


	//----- nvinfo : EIATTR_KPARAM_INFO
	.align		4
.L_60:
        /*01ac*/ 	.byte	0x04, 0x17
        /*01ae*/ 	.short	(.L_62 - .L_61)
.L_61:
        /*01b0*/ 	.word	0x00000000
        /*01b4*/ 	.short	0x0000
        /*01b6*/ 	.short	0x0000
        /*01b8*/ 	.byte	0x00, 0xf4, 0x21, 0x00


	//----- nvinfo : EIATTR_MAXREG_COUNT
	.align		4
.L_62:
        /*01bc*/ 	.byte	0x03, 0x1b
        /*01be*/ 	.short	0x00ff


	//----- nvinfo : EIATTR_NUM_BARRIERS
	.align		4
        /*01c0*/ 	.byte	0x02, 0x4c
        /*01c2*/ 	.byte	0x01
	.zero		1


	//----- nvinfo : EIATTR_ANNOTATIONS
	.align		4
        /*01c4*/ 	.byte	0x04, 0x55
        /*01c6*/ 	.short	(.L_64 - .L_63)


	//   ....[0]....
.L_63:
        /*01c8*/ 	.word	0x00000001
        /*01cc*/ 	.byte	0x60, 0x27, 0x00, 0x00, 0x01, 0x00, 0x00, 0x00, 0xa0, 0x27, 0x00, 0x00, 0x01, 0x00, 0x00, 0x00
        /* <DEDUP_REMOVED lines=15> */
        /*02cc*/ 	.byte	0xb0, 0x30, 0x00, 0x00, 0x01, 0x00, 0x00, 0x00, 0xf0, 0x30, 0x00, 0x00


	//----- nvinfo : EIATTR_MERCURY_ISA_VERSION
	.align		4
.L_64:
        /*02d8*/ 	.byte	0x03, 0x5f
        /*02da*/ 	.short	0x0000


	//----- nvinfo : EIATTR_COOP_GROUP_MASK_REGIDS
	.align		4
        /*02dc*/ 	.byte	0x04, 0x29
        /*02de*/ 	.short	(.L_66 - .L_65)


	//   ....[0]....
.L_65:
        /*02e0*/ 	.word	0xffffffff


	//   ....[1]....
        /*02e4*/ 	.word	0xffffffff


	//   ....[2]....
        /*02e8*/ 	.word	0xffffffff


	//   ....[3]....
        /*02ec*/ 	.word	0xffffffff


	//   ....[4]....
        /*02f0*/ 	.word	0xffffffff


	//   ....[5]....
        /*02f4*/ 	.word	0xffffffff


	//   ....[6]....
        /*02f8*/ 	.word	0xffffffff


	//   ....[7]....
        /*02fc*/ 	.word	0xffffffff


	//   ....[8]....
        /*0300*/ 	.word	0xffffffff


	//   ....[9]....
        /*0304*/ 	.word	0xffffffff


	//   ....[10]....
        /*0308*/ 	.word	0xffffffff


	//   ....[11]....
        /*030c*/ 	.word	0xffffffff


	//   ....[12]....
        /*0310*/ 	.word	0xffffffff


	//   ....[13]....
        /*0314*/ 	.word	0xffffffff


	//   ....[14]....
        /*0318*/ 	.word	0xffffffff


	//   ....[15]....
        /*031c*/ 	.word	0xffffffff


	//   ....[16]....
        /*0320*/ 	.word	0xffffffff


	//   ....[17]....
        /*0324*/ 	.word	0xffffffff


	//   ....[18]....
        /*0328*/ 	.word	0xffffffff


	//   ....[19]....
        /*032c*/ 	.word	0xffffffff


	//   ....[20]....
        /*0330*/ 	.word	0xffffffff


	//   ....[21]....
        /*0334*/ 	.word	0xffffffff


	//   ....[22]....
        /*0338*/ 	.word	0xffffffff


	//   ....[23]....
        /*033c*/ 	.word	0xffffffff


	//   ....[24]....
        /*0340*/ 	.word	0xffffffff


	//   ....[25]....
        /*0344*/ 	.word	0xffffffff


	//   ....[26]....
        /*0348*/ 	.word	0xffffffff


	//   ....[27]....
        /*034c*/ 	.word	0xffffffff


	//   ....[28]....
        /*0350*/ 	.word	0xffffffff


	//   ....[29]....
        /*0354*/ 	.word	0xffffffff


	//   ....[30]....
        /*0358*/ 	.word	0xffffffff


	//   ....[31]....
        /*035c*/ 	.word	0xffffffff


	//   ....[32]....
        /*0360*/ 	.word	0xffffffff


	//   ....[33]....
        /*0364*/ 	.word	0xffffffff


	//   ....[34]....
        /*0368*/ 	.word	0xffffffff


	//   ....[35]....
        /*036c*/ 	.word	0xffffffff


	//----- nvinfo : EIATTR_COOP_GROUP_INSTR_OFFSETS
	.align		4
.L_66:
        /*0370*/ 	.byte	0x04, 0x28
        /*0372*/ 	.short	(.L_68 - .L_67)


	//   ....[0]....
.L_67:
        /*0374*/ 	.word	0x00004780


	//   ....[1]....
        /*0378*/ 	.word	0x000047b0


	//   ....[2]....
        /*037c*/ 	.word	0x000047e0


	//   ....[3]....
        /*0380*/ 	.word	0x000047f0


	//   ....[4]....
        /*0384*/ 	.word	0x00004800


	//   ....[5]....
        /*0388*/ 	.word	0x00004810


	//   ....[6]....
        /*038c*/ 	.word	0x00004820


	//   ....[7]....
        /*0390*/ 	.word	0x00004830


	//   ....[8]....
        /*0394*/ 	.word	0x00004870


	//   ....[9]....
        /*0398*/ 	.word	0x00004890


	//   ....[10]....
        /*039c*/ 	.word	0x000048b0


	//   ....[11]....
        /*03a0*/ 	.word	0x000048d0


	//   ....[12]....
        /*03a4*/ 	.word	0x000048f0


	//   ....[13]....
        /*03a8*/ 	.word	0x00004910


	//   ....[14]....
        /*03ac*/ 	.word	0x00004920


	//   ....[15]....
        /*03b0*/ 	.word	0x00004930


	//   ....[16]....
        /*03b4*/ 	.word	0x00004a70


	//   ....[17]....
        /*03b8*/ 	.word	0x00004a90


	//   ....[18]....
        /*03bc*/ 	.word	0x00005010


	//   ....[19]....
        /*03c0*/ 	.word	0x00005040


	//   ....[20]....
        /*03c4*/ 	.word	0x00005070


	//   ....[21]....
        /*03c8*/ 	.word	0x00005080


	//   ....[22]....
        /*03cc*/ 	.word	0x00005090


	//   ....[23]....
        /*03d0*/ 	.word	0x000050a0


	//   ....[24]....
        /*03d4*/ 	.word	0x000050b0


	//   ....[25]....
        /*03d8*/ 	.word	0x000050c0


	//   ....[26]....
        /*03dc*/ 	.word	0x00005100


	//   ....[27]....
        /*03e0*/ 	.word	0x00005120


	//   ....[28]....
        /*03e4*/ 	.word	0x00005140


	//   ....[29]....
        /*03e8*/ 	.word	0x00005160


	//   ....[30]....
        /*03ec*/ 	.word	0x00005180


	//   ....[31]....
        /*03f0*/ 	.word	0x000051a0


	//   ....[32]....
        /*03f4*/ 	.word	0x000051b0


	//   ....[33]....
        /*03f8*/ 	.word	0x000051c0


	//   ....[34]....
        /*03fc*/ 	.word	0x00005300


	//   ....[35]....
        /*0400*/ 	.word	0x00005320


	//----- nvinfo : EIATTR_EXIT_INSTR_OFFSETS
	.align		4
.L_68:
        /*0404*/ 	.byte	0x04, 0x1c
        /*0406*/ 	.short	(.L_70 - .L_69)


	//   ....[0]....
.L_69:
        /*0408*/ 	.word	0x00009e00


	//   ....[1]....
        /*040c*/ 	.word	0x00009ea0


	//----- nvinfo : EIATTR_REQNTID
	.align		4
.L_70:
        /*0410*/ 	.byte	0x04, 0x10
        /*0412*/ 	.short	(.L_72 - .L_71)
.L_71:
        /*0414*/ 	.word	0x00000100
        /*0418*/ 	.word	0x00000001
        /*041c*/ 	.word	0x00000001
.L_72:


//--------------------- .nv.callgraph             --------------------------
	.section	.nv.callgraph,"",@"SHT_CUDA_CALLGRAPH"
	.align	4
	.sectionentsize	8
	.align		4
        /*0000*/ 	.word	0x00000000
	.align		4
        /*0004*/ 	.word	0xffffffff
	.align		4
        /*0008*/ 	.word	0x00000000
	.align		4
        /*000c*/ 	.word	0xfffffffe
	.align		4
        /*0010*/ 	.word	0x00000000
	.align		4
        /*0014*/ 	.word	0xfffffffd
	.align		4
        /*0018*/ 	.word	0x00000000
	.align		4
        /*001c*/ 	.word	0xfffffffc


//--------------------- .nv.rel.action            --------------------------
	.section	.nv.rel.action,"",@"SHT_CUDA_RELOCINFO"
	.align	8
	.sectionentsize	8
        /*0000*/ 	.byte	0x73, 0x00, 0x00, 0x00, 0x00, 0x00, 0x00, 0x00, 0x00, 0x00, 0x00, 0x11, 0x25, 0x00, 0x05, 0x36


//--------------------- .nv.constant4             --------------------------
	.section	.nv.constant4,"a",@progbits
	.align	8
	.align		8
.nv.constant4:
        /*0000*/ 	.dword	_$_str


//--------------------- .nv.constant0.attn_fwd    --------------------------
	.section	.nv.constant0.attn_fwd,"a",@progbits
	.sectionflags	@""
	.align	4
.nv.constant0.attn_fwd:
	.zero		488


//--------------------- .text.attn_fwd            --------------------------
	.section	.text.attn_fwd,"ax",@progbits
	.sectioninfo	@"SHI_REGISTERS=255"
	.align	128
        .global         attn_fwd
        .type           attn_fwd,@function
        .size           attn_fwd,(.L_x_3 - attn_fwd)
        .other          attn_fwd,@"STO_CUDA_ENTRY STV_DEFAULT"
attn_fwd:
.text.attn_fwd:
[----:B------:R-:W-:-:S03]  /*0000*/  IMAD.MOV.U32 R1, RZ, RZ, c[0x0][0x28] ;  /* 0x00000a00ff017624 */ /* 0x000fc600078e00ff */
[----:B------:R-:W0:Y:S01]  /*0010*/  S2R R69, SR_CTAID.X ;  /* 0x0000000000457919 */ /* 0x000e220000002500 */
[----:B------:R-:W-:Y:S01]  /*0020*/  ULDC.64 UR6, c[0x0][0x118] ;  /* 0x0000460000067ab9 */ /* 0x000fe20000000a00 */
[----:B------:R-:W-:Y:S02]  /*0030*/  IADD3 R1, R1, -0x88, RZ ;  /* 0xffffff7801017810 */ /* 0x000fe40007ffe0ff */
[----:B------:R-:W1:Y:S04]  /*0040*/  S2R R124, SR_TID.X ;  /* 0x00000000007c7919 */ /* 0x000e680000002100 */
[----:B------:R-:W2:Y:S01]  /*0050*/  S2R R79, SR_CTAID.Y ;  /* 0x00000000004f7919 */ /* 0x000ea20000002600 */
[----:B0-----:R-:W-:Y:S01]  /*0060*/  IMAD.SHL.U32 R69, R69, 0x40, RZ ;  /* 0x0000004045457824 */ /* 0x001fe200078e00ff */
[----:B-1----:R-:W-:-:S04]  /*0070*/  SHF.R.U32.HI R0, RZ, 0x6, R124 ;  /* 0x00000006ff007819 */ /* 0x002fc8000001167c */
[----:B------:R-:W-:Y:S02]  /*0080*/  LOP3.LUT R3, R69, 0x3f, R124, 0xf8, !PT ;  /* 0x0000003f45037812 */ /* 0x000fe400078ef87c */
[----:B------:R-:W-:Y:S01]  /*0090*/  SGXT.U32 R2, R0, 0x2 ;  /* 0x000000020002781a */ /* 0x000fe20000000000 */
[----:B--2---:R-:W-:Y:S02]  /*00a0*/  IMAD R0, R79, c[0x0][0x190], RZ ;  /* 0x000064004f007a24 */ /* 0x004fe400078e02ff */
[----:B------:R-:W-:Y:S02]  /*00b0*/  IMAD R4, R3, c[0x0][0x194], RZ ;  /* 0x0000650003047a24 */ /* 0x000fe400078e02ff */
[----:B------:R-:W-:Y:S02]  /*00c0*/  IMAD.MOV.U32 R3, RZ, RZ, c[0x0][0x198] ;  /* 0x00006600ff037624 */ /* 0x000fe400078e00ff */
[----:B------:R-:W-:Y:S01]  /*00d0*/  IMAD R9, R2, c[0x0][0x198], RZ ;  /* 0x0000660002097a24 */ /* 0x000fe200078e02ff */
[----:B------:R-:W-:Y:S01]  /*00e0*/  SHF.L.U32 R2, R0, 0x1, RZ ;  /* 0x0000000100027819 */ /* 0x000fe200000006ff */
[----:B------:R-:W-:-:S02]  /*00f0*/  IMAD.SHL.U32 R5, R4, 0x2, RZ ;  /* 0x0000000204057824 */ /* 0x000fc400078e00ff */
[----:B------:R-:W-:-:S03]  /*0100*/  IMAD.HI R0, R0, 0x2, RZ ;  /* 0x0000000200007827 */ /* 0x000fc600078e02ff */
[----:B------:R-:W-:Y:S01]  /*0110*/  IADD3 R2, P0, P1, R5, c[0x0][0x160], R2 ;  /* 0x0000580005027a10 */ /* 0x000fe2000791e002 */
[----:B------:R-:W-:-:S04]  /*0120*/  IMAD.HI R7, R4, 0x2, RZ ;  /* 0x0000000204077827 */ /* 0x000fc800078e02ff */
[----:B------:R-:W-:Y:S01]  /*0130*/  IMAD R11, R3, 0x4, R9 ;  /* 0x00000004030b7824 */ /* 0x000fe200078e0209 */
[----:B------:R-:W-:Y:S02]  /*0140*/  IADD3.X R0, R7, c[0x0][0x164], R0, P0, P1 ;  /* 0x0000590007007a10 */ /* 0x000fe400007e2400 */
[----:B------:R-:W-:Y:S01]  /*0150*/  LEA R8, P0, R9, R2, 0x1 ;  /* 0x0000000209087211 */ /* 0x000fe200078008ff */
[----:B------:R-:W-:-:S03]  /*0160*/  IMAD R5, R3, 0x4, R11 ;  /* 0x0000000403057824 */ /* 0x000fc600078e020b */
[----:B------:R-:W-:Y:S02]  /*0170*/  LEA.HI.X.SX32 R9, R9, R0, 0x1, P0 ;  /* 0x0000000009097211 */ /* 0x000fe400000f0eff */
[----:B------:R-:W-:Y:S02]  /*0180*/  LEA R7, R3, R5, 0x2 ;  /* 0x0000000503077211 */ /* 0x000fe400078e10ff */
[-C--:B------:R-:W-:Y:S01]  /*0190*/  LEA R10, P0, R11, R2.reuse, 0x1 ;  /* 0x000000020b0a7211 */ /* 0x080fe200078008ff */
[----:B------:R0:W2:Y:S01]  /*01a0*/  LDG.E.U16 R4, [R8.64] ;  /* 0x0000000608047981 */ /* 0x0000a2000c1e1500 */
[----:B------:R-:W-:Y:S01]  /*01b0*/  LEA R12, P1, R5, R2, 0x1 ;  /* 0x00000002050c7211 */ /* 0x000fe200078208ff */
[----:B------:R-:W-:Y:S01]  /*01c0*/  IMAD R17, R3, 0x4, R7 ;  /* 0x0000000403117824 */ /* 0x000fe200078e0207 */
[----:B------:R-:W-:Y:S02]  /*01d0*/  LEA.HI.X.SX32 R11, R11, R0, 0x1, P0 ;  /* 0x000000000b0b7211 */ /* 0x000fe400000f0eff */
[----:B------:R-:W-:Y:S01]  /*01e0*/  LEA R14, P0, R7, R2, 0x1 ;  /* 0x00000002070e7211 */ /* 0x000fe200078008ff */
[----:B------:R-:W-:Y:S01]  /*01f0*/  IMAD R19, R3, 0x4, R17 ;  /* 0x0000000403137824 */ /* 0x000fe200078e0211 */
[----:B------:R-:W-:-:S02]  /*0200*/  LEA.HI.X.SX32 R13, R5, R0, 0x1, P1 ;  /* 0x00000000050d7211 */ /* 0x000fc400008f0eff */
[----:B------:R-:W-:Y:S01]  /*0210*/  LEA.HI.X.SX32 R15, R7, R0, 0x1, P0 ;  /* 0x00000000070f7211 */ /* 0x000fe200000f0eff */
[----:B------:R-:W-:Y:S01]  /*0220*/  IMAD R21, R3, 0x4, R19 ;  /* 0x0000000403157824 */ /* 0x000fe200078e0213 */
[C---:B------:R-:W-:Y:S01]  /*0230*/  LEA R16, P0, R17.reuse, R2, 0x1 ;  /* 0x0000000211107211 */ /* 0x040fe200078008ff */
[----:B------:R1:W3:Y:S03]  /*0240*/  LDG.E.U16 R6, [R12.64] ;  /* 0x000000060c067981 */ /* 0x0002e6000c1e1500 */
[----:B------:R-:W-:Y:S01]  /*0250*/  LEA.HI.X.SX32 R17, R17, R0, 0x1, P0 ;  /* 0x0000000011117211 */ /* 0x000fe200000f0eff */
[----:B------:R4:W5:Y:S01]  /*0260*/  LDG.E.U16 R5, [R10.64] ;  /* 0x000000060a057981 */ /* 0x000962000c1e1500 */
[----:B------:R-:W-:Y:S02]  /*0270*/  LEA R18, P0, R19, R2, 0x1 ;  /* 0x0000000213127211 */ /* 0x000fe400078008ff */
[----:B0-----:R-:W-:Y:S01]  /*0280*/  LEA R9, R3, R21, 0x2 ;  /* 0x0000001503097211 */ /* 0x001fe200078e10ff */
[----:B------:R0:W2:Y:S01]  /*0290*/  LDG.E.U16 R7, [R14.64] ;  /* 0x000000060e077981 */ /* 0x0000a2000c1e1500 */
[----:B------:R-:W-:-:S02]  /*02a0*/  LEA.HI.X.SX32 R19, R19, R0, 0x1, P0 ;  /* 0x0000000013137211 */ /* 0x000fc400000f0eff */
[----:B-1----:R-:W-:Y:S01]  /*02b0*/  LEA R12, P0, R9, R2, 0x1 ;  /* 0x00000002090c7211 */ /* 0x002fe200078008ff */
[----:B------:R1:W2:Y:S01]  /*02c0*/  LDG.E.U16 R8, [R16.64] ;  /* 0x0000000610087981 */ /* 0x0002a2000c1e1500 */
[----:B----4-:R-:W-:Y:S02]  /*02d0*/  IMAD R11, R3, 0x4, R9 ;  /* 0x00000004030b7824 */ /* 0x010fe400078e0209 */
[----:B------:R-:W-:Y:S01]  /*02e0*/  LEA.HI.X.SX32 R13, R9, R0, 0x1, P0 ;  /* 0x00000000090d7211 */ /* 0x000fe200000f0eff */
[----:B------:R4:W2:Y:S01]  /*02f0*/  LDG.E.U16 R28, [R18.64] ;  /* 0x00000006121c7981 */ /* 0x0008a2000c1e1500 */
[----:B------:R-:W-:Y:S01]  /*0300*/  IMAD R9, R3, 0x4, R11 ;  /* 0x0000000403097824 */ /* 0x000fe200078e020b */
[----:B------:R-:W-:Y:S02]  /*0310*/  LEA R10, P0, R11, R2, 0x1 ;  /* 0x000000020b0a7211 */ /* 0x000fe400078008ff */
[----:B------:R1:W2:Y:S01]  /*0320*/  LDG.E.U16 R32, [R12.64] ;  /* 0x000000060c207981 */ /* 0x0002a2000c1e1500 */
[----:B------:R-:W-:Y:S01]  /*0330*/  IMAD R23, R3, 0x4, R9 ;  /* 0x0000000403177824 */ /* 0x000fe200078e0209 */
[----:B------:R-:W-:-:S02]  /*0340*/  LEA.HI.X.SX32 R11, R11, R0, 0x1, P0 ;  /* 0x000000000b0b7211 */ /* 0x000fc400000f0eff */
[-C--:B0-----:R-:W-:Y:S02]  /*0350*/  LEA R14, P0, R9, R2.reuse, 0x1 ;  /* 0x00000002090e7211 */ /* 0x081fe400078008ff */
[----:B------:R-:W-:Y:S01]  /*0360*/  LEA R25, R3, R23, 0x2 ;  /* 0x0000001703197211 */ /* 0x000fe200078e10ff */
[----:B------:R0:W2:Y:S01]  /*0370*/  LDG.E.U16 R34, [R10.64] ;  /* 0x000000060a227981 */ /* 0x0000a2000c1e1500 */
[----:B------:R-:W-:Y:S02]  /*0380*/  LEA R20, P1, R21, R2, 0x1 ;  /* 0x0000000215147211 */ /* 0x000fe400078208ff */
[-C--:B------:R-:W-:Y:S01]  /*0390*/  LEA.HI.X.SX32 R15, R9, R0.reuse, 0x1, P0 ;  /* 0x00000000090f7211 */ /* 0x080fe200000f0eff */
[----:B------:R-:W-:Y:S01]  /*03a0*/  IMAD R9, R3, 0x4, R25 ;  /* 0x0000000403097824 */ /* 0x000fe200078e0219 */
[----:B------:R-:W-:Y:S02]  /*03b0*/  LEA.HI.X.SX32 R21, R21, R0, 0x1, P1 ;  /* 0x0000000015157211 */ /* 0x000fe400008f0eff */
[C---:B----4-:R-:W-:Y:S01]  /*03c0*/  LEA R18, P0, R25.reuse, R2, 0x1 ;  /* 0x0000000219127211 */ /* 0x050fe200078008ff */
[----:B------:R4:W2:Y:S03]  /*03d0*/  LDG.E.U16 R36, [R14.64] ;  /* 0x000000060e247981 */ /* 0x0008a6000c1e1500 */
[----:B------:R-:W-:Y:S01]  /*03e0*/  LEA.HI.X.SX32 R19, R25, R0, 0x1, P0 ;  /* 0x0000000019137211 */ /* 0x000fe200000f0eff */
[----:B------:R0:W2:Y:S01]  /*03f0*/  LDG.E.U16 R30, [R20.64] ;  /* 0x00000006141e7981 */ /* 0x0000a2000c1e1500 */
[----:B-1----:R-:W-:-:S02]  /*0400*/  LEA R12, P0, R9, R2, 0x1 ;  /* 0x00000002090c7211 */ /* 0x002fc400078008ff */
[----:B------:R-:W-:Y:S01]  /*0410*/  LEA R16, P1, R23, R2, 0x1 ;  /* 0x0000000217107211 */ /* 0x000fe200078208ff */
[----:B------:R1:W2:Y:S01]  /*0420*/  LDG.E.U16 R40, [R18.64] ;  /* 0x0000000612287981 */ /* 0x0002a2000c1e1500 */
[-C--:B------:R-:W-:Y:S01]  /*0430*/  LEA.HI.X.SX32 R13, R9, R0.reuse, 0x1, P0 ;  /* 0x00000000090d7211 */ /* 0x080fe200000f0eff */
[----:B0-----:R-:W-:Y:S01]  /*0440*/  IMAD R21, R3, 0x4, R9 ;  /* 0x0000000403157824 */ /* 0x001fe200078e0209 */
[----:B------:R-:W-:-:S03]  /*0450*/  LEA.HI.X.SX32 R17, R23, R0, 0x1, P1 ;  /* 0x0000000017117211 */ /* 0x000fc600008f0eff */
[----:B------:R0:W2:Y:S01]  /*0460*/  LDG.E.U16 R42, [R12.64] ;  /* 0x000000060c2a7981 */ /* 0x0000a2000c1e1500 */
[----:B------:R-:W-:Y:S01]  /*0470*/  IMAD R9, R3, 0x4, R21 ;  /* 0x0000000403097824 */ /* 0x000fe200078e0215 */
[-C--:B------:R-:W-:Y:S02]  /*0480*/  LEA R10, P0, R21, R2.reuse, 0x1 ;  /* 0x00000002150a7211 */ /* 0x080fe400078008ff */
[----:B------:R0:W2:Y:S02]  /*0490*/  LDG.E.U16 R38, [R16.64] ;  /* 0x0000000610267981 */ /* 0x0000a4000c1e1500 */
[----:B------:R-:W-:Y:S02]  /*04a0*/  LEA R20, P1, R9, R2, 0x1 ;  /* 0x0000000209147211 */ /* 0x000fe400078208ff */
[----:B------:R-:W-:Y:S02]  /*04b0*/  LEA R23, R3, R9, 0x2 ;  /* 0x0000000903177211 */ /* 0x000fe400078e10ff */
[----:B------:R-:W-:-:S02]  /*04c0*/  LEA.HI.X.SX32 R11, R21, R0, 0x1, P0 ;  /* 0x00000000150b7211 */ /* 0x000fc400000f0eff */
[----:B------:R-:W-:Y:S01]  /*04d0*/  LEA.HI.X.SX32 R21, R9, R0, 0x1, P1 ;  /* 0x0000000009157211 */ /* 0x000fe200008f0eff */
[----:B------:R-:W-:Y:S01]  /*04e0*/  IMAD R9, R3, 0x4, R23 ;  /* 0x0000000403097824 */ /* 0x000fe200078e0217 */
[C---:B----4-:R-:W-:Y:S01]  /*04f0*/  LEA R14, P0, R23.reuse, R2, 0x1 ;  /* 0x00000002170e7211 */ /* 0x050fe200078008ff */
[----:B------:R4:W2:Y:S03]  /*0500*/  LDG.E.U16 R44, [R10.64] ;  /* 0x000000060a2c7981 */ /* 0x0008a6000c1e1500 */
[----:B------:R-:W-:Y:S01]  /*0510*/  LEA.HI.X.SX32 R15, R23, R0, 0x1, P0 ;  /* 0x00000000170f7211 */ /* 0x000fe200000f0eff */
[----:B-1----:R-:W-:Y:S01]  /*0520*/  IMAD R19, R3, 0x4, R9 ;  /* 0x0000000403137824 */ /* 0x002fe200078e0209 */
[C---:B0-----:R-:W-:Y:S01]  /*0530*/  LEA R16, P0, R9.reuse, R2, 0x1 ;  /* 0x0000000209107211 */ /* 0x041fe200078008ff */
[----:B------:R0:W2:Y:S03]  /*0540*/  LDG.E.U16 R46, [R20.64] ;  /* 0x00000006142e7981 */ /* 0x0000a6000c1e1500 */
[----:B------:R-:W-:Y:S01]  /*0550*/  LEA.HI.X.SX32 R17, R9, R0, 0x1, P0 ;  /* 0x0000000009117211 */ /* 0x000fe200000f0eff */
[----:B------:R-:W-:Y:S01]  /*0560*/  IMAD R9, R3, 0x4, R19 ;  /* 0x0000000403097824 */ /* 0x000fe200078e0213 */
[-C--:B------:R-:W-:Y:S01]  /*0570*/  LEA R12, P0, R19, R2.reuse, 0x1 ;  /* 0x00000002130c7211 */ /* 0x080fe200078008ff */
[----:B------:R1:W2:Y:S03]  /*0580*/  LDG.E.U16 R45, [R14.64] ;  /* 0x000000060e2d7981 */ /* 0x0002a6000c1e1500 */
[----:B------:R-:W-:Y:S01]  /*0590*/  LEA R18, P1, R9, R2, 0x1 ;  /* 0x0000000209127211 */ /* 0x000fe200078208ff */
[----:B------:R0:W3:Y:S01]  /*05a0*/  LDG.E.U16 R48, [R16.64] ;  /* 0x0000000610307981 */ /* 0x0000e2000c1e1500 */
[----:B------:R-:W-:-:S02]  /*05b0*/  LEA R23, R3, R9, 0x2 ;  /* 0x0000000903177211 */ /* 0x000fc400078e10ff */
[-C--:B------:R-:W-:Y:S02]  /*05c0*/  LEA.HI.X.SX32 R13, R19, R0.reuse, 0x1, P0 ;  /* 0x00000000130d7211 */ /* 0x080fe400000f0eff */
[----:B------:R-:W-:Y:S01]  /*05d0*/  LEA.HI.X.SX32 R19, R9, R0, 0x1, P1 ;  /* 0x0000000009137211 */ /* 0x000fe200008f0eff */
[----:B------:R-:W-:Y:S01]  /*05e0*/  IMAD R9, R3, 0x4, R23 ;  /* 0x0000000403097824 */ /* 0x000fe200078e0217 */
[C---:B----4-:R-:W-:Y:S01]  /*05f0*/  LEA R10, P0, R23.reuse, R2, 0x1 ;  /* 0x00000002170a7211 */ /* 0x050fe200078008ff */
[----:B------:R4:W3:Y:S03]  /*0600*/  LDG.E.U16 R47, [R12.64] ;  /* 0x000000060c2f7981 */ /* 0x0008e6000c1e1500 */
[----:B------:R-:W-:Y:S01]  /*0610*/  LEA.HI.X.SX32 R11, R23, R0, 0x1, P0 ;  /* 0x00000000170b7211 */ /* 0x000fe200000f0eff */
[----:B0-----:R-:W-:Y:S01]  /*0620*/  IMAD R21, R3, 0x4, R9 ;  /* 0x0000000403157824 */ /* 0x001fe200078e0209 */
[C---:B-1----:R-:W-:Y:S01]  /*0630*/  LEA R14, P0, R9.reuse, R2, 0x1 ;  /* 0x00000002090e7211 */ /* 0x042fe200078008ff */
[----:B------:R0:W5:Y:S03]  /*0640*/  LDG.E.U16 R50, [R18.64] ;  /* 0x0000000612327981 */ /* 0x000166000c1e1500 */
[----:B------:R-:W-:Y:S01]  /*0650*/  LEA.HI.X.SX32 R15, R9, R0, 0x1, P0 ;  /* 0x00000000090f7211 */ /* 0x000fe200000f0eff */
[----:B------:R-:W-:Y:S01]  /*0660*/  IMAD R9, R3, 0x4, R21 ;  /* 0x0000000403097824 */ /* 0x000fe200078e0215 */
[-C--:B------:R-:W-:Y:S01]  /*0670*/  LEA R16, P0, R21, R2.reuse, 0x1 ;  /* 0x0000000215107211 */ /* 0x080fe200078008ff */
[----:B------:R1:W5:Y:S03]  /*0680*/  LDG.E.U16 R49, [R10.64] ;  /* 0x000000060a317981 */ /* 0x000366000c1e1500 */
[----:B------:R-:W-:Y:S01]  /*0690*/  LEA R20, P1, R9, R2, 0x1 ;  /* 0x0000000209147211 */ /* 0x000fe200078208ff */
[----:B------:R0:W5:Y:S01]  /*06a0*/  LDG.E.U16 R52, [R14.64] ;  /* 0x000000060e347981 */ /* 0x000162000c1e1500 */
[----:B------:R-:W-:-:S02]  /*06b0*/  LEA R23, R3, R9, 0x2 ;  /* 0x0000000903177211 */ /* 0x000fc400078e10ff */
[-C--:B------:R-:W-:Y:S02]  /*06c0*/  LEA.HI.X.SX32 R17, R21, R0.reuse, 0x1, P0 ;  /* 0x0000000015117211 */ /* 0x080fe400000f0eff */
[----:B------:R-:W-:Y:S01]  /*06d0*/  LEA.HI.X.SX32 R21, R9, R0, 0x1, P1 ;  /* 0x0000000009157211 */ /* 0x000fe200008f0eff */
[----:B------:R-:W-:Y:S01]  /*06e0*/  IMAD R9, R3, 0x4, R23 ;  /* 0x0000000403097824 */ /* 0x000fe200078e0217 */
[C---:B----4-:R-:W-:Y:S01]  /*06f0*/  LEA R12, P0, R23.reuse, R2, 0x1 ;  /* 0x00000002170c7211 */ /* 0x050fe200078008ff */
[----:B------:R4:W5:Y:S03]  /*0700*/  LDG.E.U16 R51, [R16.64] ;  /* 0x0000000610337981 */ /* 0x000966000c1e1500 */
        /* <DEDUP_REMOVED lines=24> */
[----:B------:R-:W-:Y:S01]  /*0890*/  LEA R23, R3, R9, 0x2 ;  /* 0x0000000903177211 */ /* 0x000fe200078e10ff */
[----:B------:R0:W5:Y:S01]  /*08a0*/  LDG.E.U16 R60, [R12.64] ;  /* 0x000000060c3c7981 */ /* 0x000162000c1e1500 */
[----:B------:R-:W-:-:S03]  /*08b0*/  LEA R20, P1, R9, R2, 0x1 ;  /* 0x0000000209147211 */ /* 0x000fc600078208ff */
[----:B------:R-:W-:Y:S01]  /*08c0*/  IMAD R25, R3, 0x4, R23 ;  /* 0x0000000403197824 */ /* 0x000fe200078e0217 */
[-C--:B------:R-:W-:Y:S02]  /*08d0*/  LEA.HI.X.SX32 R11, R21, R0.reuse, 0x1, P0 ;  /* 0x00000000150b7211 */ /* 0x080fe400000f0eff */
[----:B------:R-:W-:Y:S01]  /*08e0*/  LEA.HI.X.SX32 R21, R9, R0, 0x1, P1 ;  /* 0x0000000009157211 */ /* 0x000fe200008f0eff */
[----:B------:R-:W-:Y:S01]  /*08f0*/  IMAD R9, R3, 0x4, R25 ;  /* 0x0000000403097824 */ /* 0x000fe200078e0219 */
[----:B----4-:R-:W-:Y:S01]  /*0900*/  LEA R14, P0, R23, R2, 0x1 ;  /* 0x00000002170e7211 */ /* 0x010fe200078008ff */
[----:B------:R4:W5:Y:S02]  /*0910*/  LDG.E.U16 R59, [R10.64] ;  /* 0x000000060a3b7981 */ /* 0x000964000c1e1500 */
[----:B0-----:R-:W-:Y:S01]  /*0920*/  IMAD R19, R3, 0x4, R9 ;  /* 0x0000000403137824 */ /* 0x001fe200078e0209 */
[----:B------:R-:W-:Y:S01]  /*0930*/  LEA.HI.X.SX32 R15, R23, R0, 0x1, P0 ;  /* 0x00000000170f7211 */ /* 0x000fe200000f0eff */
[----:B------:R0:W5:Y:S01]  /*0940*/  LDG.E.U16 R62, [R20.64] ;  /* 0x00000006143e7981 */ /* 0x000162000c1e1500 */
[----:B-1----:R-:W-:-:S02]  /*0950*/  LEA R16, P0, R25, R2, 0x1 ;  /* 0x0000000219107211 */ /* 0x002fc400078008ff */
[----:B------:R-:W-:Y:S01]  /*0960*/  LEA R23, R3, R19, 0x2 ;  /* 0x0000001303177211 */ /* 0x000fe200078e10ff */
[----:B------:R1:W5:Y:S01]  /*0970*/  LDG.E.U16 R61, [R14.64] ;  /* 0x000000060e3d7981 */ /* 0x000362000c1e1500 */
[----:B------:R-:W-:Y:S02]  /*0980*/  LEA.HI.X.SX32 R17, R25, R0, 0x1, P0 ;  /* 0x0000000019117211 */ /* 0x000fe400000f0eff */
[----:B------:R-:W-:Y:S01]  /*0990*/  LEA R12, P0, R9, R2, 0x1 ;  /* 0x00000002090c7211 */ /* 0x000fe200078008ff */
[----:B------:R-:W-:Y:S02]  /*09a0*/  IMAD R25, R3, 0x4, R23 ;  /* 0x0000000403197824 */ /* 0x000fe400078e0217 */
[----:B------:R1:W5:Y:S01]  /*09b0*/  LDG.E.U16 R64, [R16.64] ;  /* 0x0000000610407981 */ /* 0x000362000c1e1500 */
[----:B------:R-:W-:Y:S01]  /*09c0*/  LEA.HI.X.SX32 R13, R9, R0, 0x1, P0 ;  /* 0x00000000090d7211 */ /* 0x000fe200000f0eff */
[----:B------:R-:W-:Y:S01]  /*09d0*/  IMAD R9, R3, 0x4, R25 ;  /* 0x0000000403097824 */ /* 0x000fe200078e0219 */
[----:B----4-:R-:W-:-:S03]  /*09e0*/  LEA R10, P0, R23, R2, 0x1 ;  /* 0x00000002170a7211 */ /* 0x010fc600078008ff */
[----:B0-----:R-:W-:Y:S01]  /*09f0*/  IMAD R21, R3, 0x4, R9 ;  /* 0x0000000403157824 */ /* 0x001fe200078e0209 */
[----:B------:R-:W-:Y:S01]  /*0a00*/  LEA.HI.X.SX32 R11, R23, R0, 0x1, P0 ;  /* 0x00000000170b7211 */ /* 0x000fe200000f0eff */
[----:B------:R0:W4:Y:S03]  /*0a10*/  LDG.E.U16 R63, [R12.64] ;  /* 0x000000060c3f7981 */ /* 0x000126000c1e1500 */
[----:B------:R-:W-:Y:S01]  /*0a20*/  LEA R23, R3, R21, 0x2 ;  /* 0x0000001503177211 */ /* 0x000fe200078e10ff */
[----:B------:R0:W4:Y:S01]  /*0a30*/  LDG.E.U16 R65, [R10.64] ;  /* 0x000000060a417981 */ /* 0x000122000c1e1500 */
[----:B-1----:R-:W-:-:S03]  /*0a40*/  LEA R14, P0, R25, R2, 0x1 ;  /* 0x00000002190e7211 */ /* 0x002fc600078008ff */
[----:B------:R-:W-:Y:S01]  /*0a50*/  IMAD R27, R3, 0x4, R23 ;  /* 0x00000004031b7824 */ /* 0x000fe200078e0217 */
[----:B------:R-:W-:-:S03]  /*0a60*/  LEA.HI.X.SX32 R15, R25, R0, 0x1, P0 ;  /* 0x00000000190f7211 */ /* 0x000fc600000f0eff */
[----:B------:R-:W-:Y:S01]  /*0a70*/  IMAD R25, R3, 0x4, R27 ;  /* 0x0000000403197824 */ /* 0x000fe200078e021b */
[----:B------:R-:W-:Y:S01]  /*0a80*/  LEA R16, P0, R9, R2, 0x1 ;  /* 0x0000000209107211 */ /* 0x000fe200078008ff */
[----:B------:R1:W4:Y:S03]  /*0a90*/  LDG.E.U16 R68, [R14.64] ;  /* 0x000000060e447981 */ /* 0x000326000c1e1500 */
[----:B------:R-:W-:Y:S02]  /*0aa0*/  LEA R29, R3, R25, 0x2 ;  /* 0x00000019031d7211 */ /* 0x000fe400078e10ff */
[----:B------:R-:W-:-:S03]  /*0ab0*/  LEA.HI.X.SX32 R17, R9, R0, 0x1, P0 ;  /* 0x0000000009117211 */ /* 0x000fc600000f0eff */
[----:B------:R-:W-:Y:S01]  /*0ac0*/  IMAD R9, R3, 0x4, R29 ;  /* 0x0000000403097824 */ /* 0x000fe200078e021d */
[----:B0-----:R-:W-:Y:S01]  /*0ad0*/  LEA R12, P0, R23, R2, 0x1 ;  /* 0x00000002170c7211 */ /* 0x001fe200078008ff */
[----:B------:R0:W4:Y:S02]  /*0ae0*/  LDG.E.U16 R67, [R16.64] ;  /* 0x0000000610437981 */ /* 0x000124000c1e1500 */
[----:B------:R-:W-:Y:S01]  /*0af0*/  IMAD R31, R3, 0x4, R9 ;  /* 0x00000004031f7824 */ /* 0x000fe200078e0209 */
[----:B------:R-:W-:Y:S02]  /*0b00*/  LEA.HI.X.SX32 R13, R23, R0, 0x1, P0 ;  /* 0x00000000170d7211 */ /* 0x000fe400000f0eff */
[-C--:B------:R-:W-:Y:S02]  /*0b10*/  LEA R10, P0, R27, R2.reuse, 0x1 ;  /* 0x000000021b0a7211 */ /* 0x080fe400078008ff */
[----:B------:R-:W-:Y:S01]  /*0b20*/  LEA R23, R3, R31, 0x2 ;  /* 0x0000001f03177211 */ /* 0x000fe200078e10ff */
[----:B------:R0:W4:Y:S01]  /*0b30*/  LDG.E.U16 R71, [R12.64] ;  /* 0x000000060c477981 */ /* 0x000122000c1e1500 */
[----:B------:R-:W-:-:S02]  /*0b40*/  LEA R18, P1, R19, R2, 0x1 ;  /* 0x0000000213127211 */ /* 0x000fc400078208ff */
[-C--:B------:R-:W-:Y:S01]  /*0b50*/  LEA.HI.X.SX32 R11, R27, R0.reuse, 0x1, P0 ;  /* 0x000000001b0b7211 */ /* 0x080fe200000f0eff */
[----:B------:R-:W-:Y:S01]  /*0b60*/  IMAD R27, R3, 0x4, R23 ;  /* 0x00000004031b7824 */ /* 0x000fe200078e0217 */
[----:B------:R-:W-:Y:S02]  /*0b70*/  LEA.HI.X.SX32 R19, R19, R0, 0x1, P1 ;  /* 0x0000000013137211 */ /* 0x000fe400008f0eff */
[-C--:B------:R-:W-:Y:S01]  /*0b80*/  LEA R20, P1, R21, R2.reuse, 0x1 ;  /* 0x0000000215147211 */ /* 0x080fe200078208ff */
[----:B------:R-:W-:Y:S01]  /*0b90*/  IMAD R33, R3, 0x4, R27 ;  /* 0x0000000403217824 */ /* 0x000fe200078e021b */
[----:B-1----:R-:W-:Y:S01]  /*0ba0*/  LEA R14, P0, R25, R2, 0x1 ;  /* 0x00000002190e7211 */ /* 0x002fe200078008ff */
[----:B------:R1:W4:Y:S01]  /*0bb0*/  LDG.E.U16 R66, [R18.64] ;  /* 0x0000000612427981 */ /* 0x000322000c1e1500 */
[-C--:B------:R-:W-:Y:S02]  /*0bc0*/  LEA.HI.X.SX32 R21, R21, R0.reuse, 0x1, P1 ;  /* 0x0000000015157211 */ /* 0x080fe400008f0eff */
[----:B------:R-:W-:Y:S01]  /*0bd0*/  LEA.HI.X.SX32 R15, R25, R0, 0x1, P0 ;  /* 0x00000000190f7211 */ /* 0x000fe200000f0eff */
[----:B------:R1:W4:Y:S01]  /*0be0*/  LDG.E.U16 R72, [R10.64] ;  /* 0x000000060a487981 */ /* 0x000322000c1e1500 */
[----:B0-----:R-:W-:-:S02]  /*0bf0*/  LEA R16, P1, R29, R2, 0x1 ;  /* 0x000000021d107211 */ /* 0x001fc400078208ff */
[----:B------:R-:W-:Y:S01]  /*0c00*/  LEA R25, R3, R33, 0x2 ;  /* 0x0000002103197211 */ /* 0x000fe200078e10ff */
[----:B------:R0:W4:Y:S01]  /*0c10*/  LDG.E.U16 R73, [R14.64] ;  /* 0x000000060e497981 */ /* 0x000122000c1e1500 */
[----:B------:R-:W-:Y:S02]  /*0c20*/  LEA.HI.X.SX32 R17, R29, R0, 0x1, P1 ;  /* 0x000000001d117211 */ /* 0x000fe400008f0eff */
[----:B-1----:R-:W-:Y:S01]  /*0c30*/  LEA R18, P0, R9, R2, 0x1 ;  /* 0x0000000209127211 */ /* 0x002fe200078008ff */
[----:B------:R-:W-:Y:S01]  /*0c40*/  IMAD R29, R3, 0x4, R25 ;  /* 0x00000004031d7824 */ /* 0x000fe200078e0219 */
[----:B------:R1:W4:Y:S02]  /*0c50*/  LDG.E.U16 R70, [R20.64] ;  /* 0x0000000614467981 */ /* 0x000324000c1e1500 */
[----:B------:R-:W-:Y:S01]  /*0c60*/  LEA.HI.X.SX32 R19, R9, R0, 0x1, P0 ;  /* 0x0000000009137211 */ /* 0x000fe200000f0eff */
[----:B------:R-:W-:Y:S01]  /*0c70*/  IMAD R9, R3, 0x4, R29 ;  /* 0x0000000403097824 */ /* 0x000fe200078e021d */
[C---:B------:R-:W-:Y:S01]  /*0c80*/  LEA R12, P0, R31.reuse, R2, 0x1 ;  /* 0x000000021f0c7211 */ /* 0x040fe200078008ff */
[----:B------:R0:W4:Y:S03]  /*0c90*/  LDG.E.U16 R74, [R16.64] ;  /* 0x00000006104a7981 */ /* 0x000126000c1e1500 */
[----:B------:R-:W-:Y:S01]  /*0ca0*/  LEA.HI.X.SX32 R13, R31, R0, 0x1, P0 ;  /* 0x000000001f0d7211 */ /* 0x000fe200000f0eff */
[----:B------:R0:W4:Y:S01]  /*0cb0*/  LDG.E.U16 R75, [R18.64] ;  /* 0x00000006124b7981 */ /* 0x000122000c1e1500 */
[----:B------:R-:W-:-:S02]  /*0cc0*/  LEA R31, R3, R9, 0x2 ;  /* 0x00000009031f7211 */ /* 0x000fc400078e10ff */
[----:B------:R-:W-:Y:S01]  /*0cd0*/  LEA R10, P0, R23, R2, 0x1 ;  /* 0x00000002170a7211 */ /* 0x000fe200078008ff */
[----:B------:R0:W4:Y:S02]  /*0ce0*/  LDG.E.U16 R76, [R12.64] ;  /* 0x000000060c4c7981 */ /* 0x000124000c1e1500 */
[----:B------:R-:W-:-:S04]  /*0cf0*/  IMAD R35, R3, 0x4, R31 ;  /* 0x0000000403237824 */ /* 0x000fc800078e021f */
[----:B------:R-:W-:Y:S01]  /*0d00*/  IMAD R37, R3, 0x4, R35 ;  /* 0x0000000403257824 */ /* 0x000fe200078e0223 */
[----:B------:R-:W-:-:S04]  /*0d10*/  LEA.HI.X.SX32 R11, R23, R0, 0x1, P0 ;  /* 0x00000000170b7211 */ /* 0x000fc800000f0eff */
[----:B------:R-:W-:Y:S01]  /*0d20*/  LEA R23, R3, R37, 0x2 ;  /* 0x0000002503177211 */ /* 0x000fe200078e10ff */
[----:B------:R1:W4:Y:S01]  /*0d30*/  LDG.E.U16 R77, [R10.64] ;  /* 0x000000060a4d7981 */ /* 0x000322000c1e1500 */
[----:B0-----:R-:W-:-:S03]  /*0d40*/  LEA R14, P0, R25, R2, 0x1 ;  /* 0x00000002190e7211 */ /* 0x001fc600078008ff */
[----:B------:R-:W-:Y:S01]  /*0d50*/  IMAD R39, R3, 0x4, R23 ;  /* 0x0000000403277824 */ /* 0x000fe200078e0217 */
[----:B------:R-:W-:Y:S02]  /*0d60*/  LEA.HI.X.SX32 R15, R25, R0, 0x1, P0 ;  /* 0x00000000190f7211 */ /* 0x000fe400000f0eff */
[-C--:B------:R-:W-:Y:S01]  /*0d70*/  LEA R16, P0, R9, R2.reuse, 0x1 ;  /* 0x0000000209107211 */ /* 0x080fe200078008ff */
[----:B------:R-:W-:Y:S01]  /*0d80*/  IMAD R25, R3, 0x4, R39 ;  /* 0x0000000403197824 */ /* 0x000fe200078e0227 */
[----:B-1----:R-:W-:Y:S01]  /*0d90*/  LEA R20, P1, R27, R2, 0x1 ;  /* 0x000000021b147211 */ /* 0x002fe200078208ff */
[----:B------:R0:W4:Y:S01]  /*0da0*/  LDG.E.U16 R80, [R14.64] ;  /* 0x000000060e507981 */ /* 0x000122000c1e1500 */
[-C--:B------:R-:W-:Y:S02]  /*0db0*/  LEA.HI.X.SX32 R17, R9, R0.reuse, 0x1, P0 ;  /* 0x0000000009117211 */ /* 0x080fe400000f0eff */
[----:B------:R-:W-:Y:S02]  /*0dc0*/  LEA R9, R3, R25, 0x2 ;  /* 0x0000001903097211 */ /* 0x000fe400078e10ff */
[----:B------:R-:W-:Y:S01]  /*0dd0*/  LEA.HI.X.SX32 R21, R27, R0, 0x1, P1 ;  /* 0x000000001b157211 */ /* 0x000fe200008f0eff */
[----:B------:R1:W4:Y:S01]  /*0de0*/  LDG.E.U16 R82, [R16.64] ;  /* 0x0000000610527981 */ /* 0x000322000c1e1500 */
[-C--:B------:R-:W-:Y:S01]  /*0df0*/  LEA R18, P1, R35, R2.reuse, 0x1 ;  /* 0x0000000223127211 */ /* 0x080fe200078208ff */
[----:B------:R-:W-:Y:S01]  /*0e00*/  IMAD R11, R3, 0x4, R9 ;  /* 0x00000004030b7824 */ /* 0x000fe200078e0209 */
[----:B------:R-:W-:Y:S01]  /*0e10*/  LEA R12, P0, R23, R2, 0x1 ;  /* 0x00000002170c7211 */ /* 0x000fe200078008ff */
[----:B------:R0:W4:Y:S01]  /*0e20*/  LDG.E.U16 R78, [R20.64] ;  /* 0x00000006144e7981 */ /* 0x000122000c1e1500 */
[-C--:B------:R-:W-:Y:S01]  /*0e30*/  LEA.HI.X.SX32 R19, R35, R0.reuse, 0x1, P1 ;  /* 0x0000000023137211 */ /* 0x080fe200008f0eff */
[----:B------:R-:W-:Y:S01]  /*0e40*/  IMAD R35, R3, 0x4, R11 ;  /* 0x0000000403237824 */ /* 0x000fe200078e020b */
[----:B------:R-:W-:-:S02]  /*0e50*/  LEA.HI.X.SX32 R13, R23, R0, 0x1, P0 ;  /* 0x00000000170d7211 */ /* 0x000fc400000f0eff */
[-C--:B------:R-:W-:Y:S01]  /*0e60*/  LEA R22, P1, R11, R2.reuse, 0x1 ;  /* 0x000000020b167211 */ /* 0x080fe200078208ff */
[----:B------:R1:W4:Y:S01]  /*0e70*/  LDG.E.U16 R84, [R18.64] ;  /* 0x0000000612547981 */ /* 0x000322000c1e1500 */
[----:B------:R-:W-:Y:S02]  /*0e80*/  LEA R27, R3, R35, 0x2 ;  /* 0x00000023031b7211 */ /* 0x000fe400078e10ff */
[----:B0-----:R-:W-:Y:S01]  /*0e90*/  LEA R20, P0, R25, R2, 0x1 ;  /* 0x0000000219147211 */ /* 0x001fe200078008ff */
[----:B------:R0:W4:Y:S02]  /*0ea0*/  LDG.E.U16 R86, [R12.64] ;  /* 0x000000060c567981 */ /* 0x000124000c1e1500 */
[----:B------:R-:W-:Y:S01]  /*0eb0*/  IMAD R41, R3, 0x4, R27 ;  /* 0x0000000403297824 */ /* 0x000fe200078e021b */
[----:B------:R-:W-:Y:S02]  /*0ec0*/  LEA.HI.X.SX32 R21, R25, R0, 0x1, P0 ;  /* 0x0000000019157211 */ /* 0x000fe400000f0eff */
[----:B------:R-:W-:Y:S01]  /*0ed0*/  LEA R24, P0, R27, R2, 0x1 ;  /* 0x000000021b187211 */ /* 0x000fe200078008ff */
[----:B------:R-:W-:Y:S01]  /*0ee0*/  IMAD R43, R3, 0x4, R41 ;  /* 0x00000004032b7824 */ /* 0x000fe200078e0229 */
[-C--:B------:R-:W-:Y:S01]  /*0ef0*/  LEA.HI.X.SX32 R23, R11, R0.reuse, 0x1, P1 ;  /* 0x000000000b177211 */ /* 0x080fe200008f0eff */
[----:B------:R0:W4:Y:S01]  /*0f00*/  LDG.E.U16 R88, [R20.64] ;  /* 0x0000000614587981 */ /* 0x000122000c1e1500 */
[----:B------:R-:W-:-:S02]  /*0f10*/  LEA.HI.X.SX32 R25, R27, R0, 0x1, P0 ;  /* 0x000000001b197211 */ /* 0x000fc400000f0eff */
[-C--:B------:R-:W-:Y:S01]  /*0f20*/  LEA R26, P1, R43, R2.reuse, 0x1 ;  /* 0x000000022b1a7211 */ /* 0x080fe200078208ff */
[----:B------:R1:W4:Y:S01]  /*0f30*/  LDG.E.U16 R90, [R22.64] ;  /* 0x00000006165a7981 */ /* 0x000322000c1e1500 */
[----:B------:R-:W-:Y:S02]  /*0f40*/  LEA R10, P0, R33, R2, 0x1 ;  /* 0x00000002210a7211 */ /* 0x000fe400078008ff */
[-C--:B------:R-:W-:Y:S01]  /*0f50*/  LEA.HI.X.SX32 R27, R43, R0.reuse, 0x1, P1 ;  /* 0x000000002b1b7211 */ /* 0x080fe200008f0eff */
[----:B------:R1:W4:Y:S01]  /*0f60*/  LDG.E.U16 R92, [R24.64] ;  /* 0x00000006185c7981 */ /* 0x000322000c1e1500 */
[----:B------:R-:W-:Y:S02]  /*0f70*/  LEA.HI.X.SX32 R11, R33, R0, 0x1, P0 ;  /* 0x00000000210b7211 */ /* 0x000fe400000f0eff */
[-C--:B0-----:R-:W-:Y:S01]  /*0f80*/  LEA R12, P1, R29, R2.reuse, 0x1 ;  /* 0x000000021d0c7211 */ /* 0x081fe200078208ff */
[----:B------:R-:W4:Y:S01]  /*0f90*/  LDG.E.U16 R26, [R26.64] ;  /* 0x000000061a1a7981 */ /* 0x000f22000c1e1500 */
[----:B------:R-:W-:-:S02]  /*0fa0*/  LEA R14, P0, R31, R2, 0x1 ;  /* 0x000000021f0e7211 */ /* 0x000fc400078008ff */
[-C--:B------:R-:W-:Y:S02]  /*0fb0*/  LEA.HI.X.SX32 R13, R29, R0.reuse, 0x1, P1 ;  /* 0x000000001d0d7211 */ /* 0x080fe400008f0eff */
[----:B------:R-:W-:Y:S01]  /*0fc0*/  LEA.HI.X.SX32 R15, R31, R0, 0x1, P0 ;  /* 0x000000001f0f7211 */ /* 0x000fe200000f0eff */
[----:B------:R0:W4:Y:S01]  /*0fd0*/  LDG.E.U16 R29, [R10.64] ;  /* 0x000000060a1d7981 */ /* 0x000122000c1e1500 */
[-C--:B-1----:R-:W-:Y:S02]  /*0fe0*/  LEA R16, P1, R37, R2.reuse, 0x1 ;  /* 0x0000000225107211 */ /* 0x082fe400078208ff */
[----:B------:R-:W-:Y:S01]  /*0ff0*/  LEA R18, P0, R39, R2, 0x1 ;  /* 0x0000000227127211 */ /* 0x000fe200078008ff */
[----:B------:R1:W4:Y:S01]  /*1000*/  LDG.E.U16 R24, [R12.64] ;  /* 0x000000060c187981 */ /* 0x000322000c1e1500 */
[-C--:B------:R-:W-:Y:S02]  /*1010*/  LEA.HI.X.SX32 R17, R37, R0.reuse, 0x1, P1 ;  /* 0x0000000025117211 */ /* 0x080fe400008f0eff */
[----:B------:R-:W-:Y:S01]  /*1020*/  LEA.HI.X.SX32 R19, R39, R0, 0x1, P0 ;  /* 0x0000000027137211 */ /* 0x000fe200000f0eff */
[----:B------:R0:W4:Y:S01]  /*1030*/  LDG.E.U16 R14, [R14.64] ;  /* 0x000000060e0e7981 */ /* 0x000122000c1e1500 */
[----:B------:R-:W-:-:S02]  /*1040*/  LEA R20, P0, R9, R2, 0x1 ;  /* 0x0000000209147211 */ /* 0x000fc400078008ff */
[----:B------:R-:W-:Y:S01]  /*1050*/  LEA R22, P1, R35, R2, 0x1 ;  /* 0x0000000223167211 */ /* 0x000fe200078208ff */
[----:B------:R-:W4:Y:S01]  /*1060*/  LDG.E.U16 R18, [R18.64] ;  /* 0x0000000612127981 */ /* 0x000f22000c1e1500 */
[-C--:B------:R-:W-:Y:S02]  /*1070*/  LEA.HI.X.SX32 R21, R9, R0.reuse, 0x1, P0 ;  /* 0x0000000009157211 */ /* 0x080fe400000f0eff */
[----:B------:R-:W-:Y:S01]  /*1080*/  LEA.HI.X.SX32 R23, R35, R0, 0x1, P1 ;  /* 0x0000000023177211 */ /* 0x000fe200008f0eff */
[----:B------:R0:W4:Y:S04]  /*1090*/  LDG.E.U16 R16, [R16.64] ;  /* 0x0000000610107981 */ /* 0x000128000c1e1500 */
[----:B------:R-:W4:Y:S04]  /*10a0*/  LDG.E.U16 R20, [R20.64] ;  /* 0x0000000614147981 */ /* 0x000f28000c1e1500 */
[----:B------:R-:W4:Y:S01]  /*10b0*/  LDG.E.U16 R22, [R22.64] ;  /* 0x0000000616167981 */ /* 0x000f22000c1e1500 */
[----:B------:R-:W-:-:S02]  /*10c0*/  LEA R3, R3, R43, 0x2 ;  /* 0x0000002b03037211 */ /* 0x000fc400078e10ff */
[-C--:B0-----:R-:W-:Y:S02]  /*10d0*/  LEA R10, P0, R41, R2.reuse, 0x1 ;  /* 0x00000002290a7211 */ /* 0x081fe400078008ff */
[----:B-1----:R-:W-:Y:S02]  /*10e0*/  LEA R12, P1, R3, R2, 0x1 ;  /* 0x00000002030c7211 */ /* 0x002fe400078208ff */
[-C--:B------:R-:W-:Y:S02]  /*10f0*/  LEA.HI.X.SX32 R11, R41, R0.reuse, 0x1, P0 ;  /* 0x00000000290b7211 */ /* 0x080fe400000f0eff */
[----:B------:R-:W-:-:S03]  /*1100*/  LEA.HI.X.SX32 R13, R3, R0, 0x1, P1 ;  /* 0x00000000030d7211 */ /* 0x000fc600008f0eff */
[----:B------:R0:W4:Y:S04]  /*1110*/  LDG.E.U16 R15, [R10.64] ;  /* 0x000000060a0f7981 */ /* 0x000128000c1e1500 */
[----:B------:R1:W4:Y:S01]  /*1120*/  LDG.E.U16 R17, [R12.64] ;  /* 0x000000060c117981 */ /* 0x000322000c1e1500 */
[C---:B------:R-:W-:Y:S02]  /*1130*/  LOP3.LUT R2, R124.reuse, 0xc0, RZ, 0xc0, !PT ;  /* 0x000000c07c027812 */ /* 0x040fe400078ec0ff */
[----:B------:R-:W-:Y:S02]  /*1140*/  LOP3.LUT R0, R124, 0xff, RZ, 0xc0, !PT ;  /* 0x000000ff7c007812 */ /* 0x000fe400078ec0ff */
[----:B------:R-:W-:-:S03]  /*1150*/  SHF.R.U32.HI R3, RZ, 0x2, R2 ;  /* 0x00000002ff037819 */ /* 0x000fc60000011602 */
[----:B------:R-:W-:-:S05]  /*1160*/  IMAD.SHL.U32 R2, R0, 0x2, RZ ;  /* 0x0000000200027824 */ /* 0x000fca00078e00ff */
[----:B------:R-:W-:-:S05]  /*1170*/  LOP3.LUT R3, R2, R3, RZ, 0x3c, !PT ;  /* 0x0000000302037212 */ /* 0x000fca00078e3cff */
[----:B--2---:R2:W-:Y:S01]  /*1180*/  STS.U16 [R3+0xc00], R30 ;  /* 0x000c001e03007388 */ /* 0x0045e20000000400 */
[----:B------:R-:W-:-:S03]  /*1190*/  IADD3 R81, R69, 0x40, RZ ;  /* 0x0000004045517810 */ /* 0x000fc60007ffe0ff */
[----:B------:R0:W-:Y:S01]  /*11a0*/  STS.U16 [R3], R4 ;  /* 0x0000000403007388 */ /* 0x0001e20000000400 */
[----:B--2---:R-:W-:-:S03]  /*11b0*/  LOP3.LUT R30, R3, 0x40, RZ, 0x3c, !PT ;  /* 0x00000040031e7812 */ /* 0x004fc600078e3cff */
[----:B---3--:R2:W-:Y:S04]  /*11c0*/  STS.U16 [R3+0x400], R6 ;  /* 0x0004000603007388 */ /* 0x0085e80000000400 */
[----:B------:R3:W-:Y:S04]  /*11d0*/  STS.U16 [R3+0x800], R8 ;  /* 0x0008000803007388 */ /* 0x0007e80000000400 */
[----:B------:R-:W-:Y:S04]  /*11e0*/  STS.U16 [R3+0x1000], R34 ;  /* 0x0010002203007388 */ /* 0x000fe80000000400 */
[----:B------:R-:W-:Y:S04]  /*11f0*/  STS.U16 [R3+0x1400], R38 ;  /* 0x0014002603007388 */ /* 0x000fe80000000400 */
[----:B------:R-:W-:Y:S04]  /*1200*/  STS.U16 [R3+0x1800], R42 ;  /* 0x0018002a03007388 */ /* 0x000fe80000000400 */
[----:B------:R-:W-:Y:S04]  /*1210*/  STS.U16 [R3+0x1c00], R46 ;  /* 0x001c002e03007388 */ /* 0x000fe80000000400 */
[----:B------:R-:W-:Y:S04]  /*1220*/  STS.U16 [R3+0x2000], R48 ;  /* 0x0020003003007388 */ /* 0x000fe80000000400 */
[----:B-----5:R-:W-:Y:S04]  /*1230*/  STS.U16 [R3+0x2400], R50 ;  /* 0x0024003203007388 */ /* 0x020fe80000000400 */
[----:B------:R-:W-:Y:S04]  /*1240*/  STS.U16 [R3+0x2800], R52 ;  /* 0x0028003403007388 */ /* 0x000fe80000000400 */
[----:B------:R-:W-:Y:S04]  /*1250*/  STS.U16 [R3+0x2c00], R54 ;  /* 0x002c003603007388 */ /* 0x000fe80000000400 */
[----:B------:R-:W-:Y:S01]  /*1260*/  STS.U16 [R3+0x3000], R56 ;  /* 0x0030003803007388 */ /* 0x000fe20000000400 */
[----:B------:R-:W-:-:S03]  /*1270*/  ISETP.GE.AND P0, PT, R81, 0x1, PT ;  /* 0x000000015100780c */ /* 0x000fc60003f06270 */
[----:B------:R-:W-:Y:S04]  /*1280*/  STS.U16 [R3+0x3400], R58 ;  /* 0x0034003a03007388 */ /* 0x000fe80000000400 */
[----:B------:R-:W-:Y:S04]  /*1290*/  STS.U16 [R3+0x3800], R60 ;  /* 0x0038003c03007388 */ /* 0x000fe80000000400 */
[----:B------:R-:W-:Y:S04]  /*12a0*/  STS.U16 [R3+0x3c00], R62 ;  /* 0x003c003e03007388 */ /* 0x000fe80000000400 */
[----:B------:R-:W-:Y:S01]  /*12b0*/  STS.U16 [R3+0x4000], R64 ;  /* 0x0040004003007388 */ /* 0x000fe20000000400 */
[----:B0-----:R-:W-:-:S03]  /*12c0*/  IMAD.MOV.U32 R4, RZ, RZ, 0x3f800000 ;  /* 0x3f800000ff047424 */ /* 0x001fc600078e00ff */
[----:B----4-:R-:W-:Y:S01]  /*12d0*/  STS.U16 [R3+0x4800], R68 ;  /* 0x0048004403007388 */ /* 0x010fe20000000400 */
[----:B--2---:R-:W-:Y:S01]  /*12e0*/  IMAD.MOV.U32 R6, RZ, RZ, -0x800000 ;  /* 0xff800000ff067424 */ /* 0x004fe200078e00ff */
[----:B---3--:R-:W-:Y:S01]  /*12f0*/  MOV R8, 0xff800000 ;  /* 0xff80000000087802 */ /* 0x008fe20000000f00 */
[----:B------:R-:W-:Y:S01]  /*1300*/  IMAD.MOV.U32 R9, RZ, RZ, -0x800000 ;  /* 0xff800000ff097424 */ /* 0x000fe200078e00ff */
[----:B------:R-:W-:Y:S01]  /*1310*/  MOV R11, 0xff800000 ;  /* 0xff800000000b7802 */ /* 0x000fe20000000f00 */
[----:B------:R-:W-:Y:S01]  /*1320*/  IMAD.MOV.U32 R10, RZ, RZ, -0x800000 ;  /* 0xff800000ff0a7424 */ /* 0x000fe200078e00ff */
[----:B------:R-:W-:Y:S01]  /*1330*/  CS2R R120, SRZ ;  /* 0x0000000000787805 */ /* 0x000fe2000001ff00 */
[----:B-1----:R-:W-:Y:S01]  /*1340*/  IMAD.MOV.U32 R12, RZ, RZ, -0x800000 ;  /* 0xff800000ff0c7424 */ /* 0x002fe200078e00ff */
[----:B------:R-:W-:Y:S04]  /*1350*/  STS.U16 [R3+0x4400], R66 ;  /* 0x0044004203007388 */ /* 0x000fe80000000400 */
[----:B------:R-:W-:Y:S04]  /*1360*/  STS.U16 [R3+0x5000], R72 ;  /* 0x0050004803007388 */ /* 0x000fe80000000400 */
[----:B------:R-:W-:Y:S04]  /*1370*/  STS.U16 [R3+0x4c00], R70 ;  /* 0x004c004603007388 */ /* 0x000fe80000000400 */
[----:B------:R-:W-:Y:S04]  /*1380*/  STS.U16 [R3+0x5400], R74 ;  /* 0x0054004a03007388 */ /* 0x000fe80000000400 */
[----:B------:R-:W-:Y:S01]  /*1390*/  STS.U16 [R3+0x5800], R76 ;  /* 0x0058004c03007388 */ /* 0x000fe20000000400 */
[----:B------:R-:W-:-:S03]  /*13a0*/  IMAD.MOV.U32 R13, RZ, RZ, 0x3f800000 ;  /* 0x3f800000ff0d7424 */ /* 0x000fc600078e00ff */
[----:B------:R-:W-:Y:S04]  /*13b0*/  STS.U16 [R3+0x6000], R80 ;  /* 0x0060005003007388 */ /* 0x000fe80000000400 */
[----:B------:R-:W-:Y:S04]  /*13c0*/  STS.U16 [R3+0x6400], R82 ;  /* 0x0064005203007388 */ /* 0x000fe80000000400 */
[----:B------:R-:W-:Y:S04]  /*13d0*/  STS.U16 [R3+0x5c00], R78 ;  /* 0x005c004e03007388 */ /* 0x000fe80000000400 */
[----:B------:R0:W-:Y:S04]  /*13e0*/  STS.U16 [R3+0x6800], R84 ;  /* 0x0068005403007388 */ /* 0x0001e80000000400 */
[----:B------:R1:W-:Y:S04]  /*13f0*/  STS.U16 [R3+0x6c00], R86 ;  /* 0x006c005603007388 */ /* 0x0003e80000000400 */
[----:B------:R2:W-:Y:S04]  /*1400*/  STS.U16 [R3+0x7000], R88 ;  /* 0x0070005803007388 */ /* 0x0005e80000000400 */
[----:B------:R-:W-:Y:S04]  /*1410*/  STS.U16 [R3+0x7400], R90 ;  /* 0x0074005a03007388 */ /* 0x000fe80000000400 */
        /* <DEDUP_REMOVED lines=13> */
[----:B------:R-:W-:Y:S01]  /*14f0*/  STS.U16 [R30+0x7600], R22 ;  /* 0x007600161e007388 */ /* 0x000fe20000000400 */
[----:B------:R-:W-:Y:S01]  /*1500*/  IMAD.MOV.U32 R146, RZ, RZ, 0x3f800000 ;  /* 0x3f800000ff927424 */ /* 0x000fe200078e00ff */
[----:B------:R-:W-:Y:S01]  /*1510*/  CS2R R122, SRZ ;  /* 0x00000000007a7805 */ /* 0x000fe2000001ff00 */
[----:B------:R-:W-:Y:S01]  /*1520*/  IMAD.MOV.U32 R145, RZ, RZ, 0x3f800000 ;  /* 0x3f800000ff917424 */ /* 0x000fe200078e00ff */
[----:B------:R3:W-:Y:S01]  /*1530*/  STS.U16 [R30+0x200], R5 ;  /* 0x000200051e007388 */ /* 0x0007e20000000400 */
[----:B------:R-:W-:Y:S01]  /*1540*/  CS2R R104, SRZ ;  /* 0x0000000000687805 */ /* 0x000fe2000001ff00 */
[----:B------:R-:W-:Y:S01]  /*1550*/  CS2R R106, SRZ ;  /* 0x00000000006a7805 */ /* 0x000fe2000001ff00 */
[----:B------:R-:W-:Y:S01]  /*1560*/  CS2R R100, SRZ ;  /* 0x0000000000647805 */ /* 0x000fe2000001ff00 */
[----:B------:R4:W-:Y:S01]  /*1570*/  STS.U16 [R30+0x600], R7 ;  /* 0x000600071e007388 */ /* 0x0009e20000000400 */
[----:B------:R-:W-:Y:S01]  /*1580*/  CS2R R102, SRZ ;  /* 0x0000000000667805 */ /* 0x000fe2000001ff00 */
[----:B0-----:R-:W-:Y:S01]  /*1590*/  CS2R R84, SRZ ;  /* 0x0000000000547805 */ /* 0x001fe2000001ff00 */
[----:B-1----:R-:W-:Y:S01]  /*15a0*/  CS2R R86, SRZ ;  /* 0x0000000000567805 */ /* 0x002fe2000001ff00 */
[----:B------:R-:W-:Y:S01]  /*15b0*/  STS.U16 [R30+0x1600], R40 ;  /* 0x001600281e007388 */ /* 0x000fe20000000400 */
[----:B--2---:R-:W-:Y:S01]  /*15c0*/  CS2R R88, SRZ ;  /* 0x0000000000587805 */ /* 0x004fe2000001ff00 */
[----:B---3--:R-:W-:Y:S01]  /*15d0*/  MOV R5, 0xff800000 ;  /* 0xff80000000057802 */ /* 0x008fe20000000f00 */
[----:B------:R-:W-:Y:S01]  /*15e0*/  CS2R R90, SRZ ;  /* 0x00000000005a7805 */ /* 0x000fe2000001ff00 */
[----:B------:R-:W-:Y:S01]  /*15f0*/  STS.U16 [R30+0x1a00], R44 ;  /* 0x001a002c1e007388 */ /* 0x000fe20000000400 */
[----:B------:R-:W-:Y:S01]  /*1600*/  CS2R R108, SRZ ;  /* 0x00000000006c7805 */ /* 0x000fe2000001ff00 */
[----:B----4-:R-:W-:Y:S01]  /*1610*/  IMAD.MOV.U32 R7, RZ, RZ, -0x800000 ;  /* 0xff800000ff077424 */ /* 0x010fe200078e00ff */
[----:B------:R-:W-:Y:S01]  /*1620*/  CS2R R110, SRZ ;  /* 0x00000000006e7805 */ /* 0x000fe2000001ff00 */
[----:B------:R0:W-:Y:S01]  /*1630*/  STS.U16 [R30+0x1e00], R45 ;  /* 0x001e002d1e007388 */ /* 0x0001e20000000400 */
[----:B------:R-:W-:Y:S01]  /*1640*/  CS2R R112, SRZ ;  /* 0x0000000000707805 */ /* 0x000fe2000001ff00 */
[----:B------:R-:W-:Y:S01]  /*1650*/  CS2R R114, SRZ ;  /* 0x0000000000727805 */ /* 0x000fe2000001ff00 */
[----:B------:R-:W-:Y:S01]  /*1660*/  CS2R R116, SRZ ;  /* 0x0000000000747805 */ /* 0x000fe2000001ff00 */
[----:B------:R1:W-:Y:S01]  /*1670*/  STS.U16 [R30+0x2200], R47 ;  /* 0x0022002f1e007388 */ /* 0x0003e20000000400 */
[----:B------:R-:W-:Y:S01]  /*1680*/  CS2R R118, SRZ ;  /* 0x0000000000767805 */ /* 0x000fe2000001ff00 */
[----:B------:R-:W-:Y:S01]  /*1690*/  CS2R R96, SRZ ;  /* 0x0000000000607805 */ /* 0x000fe2000001ff00 */
[----:B------:R-:W-:Y:S01]  /*16a0*/  CS2R R98, SRZ ;  /* 0x0000000000627805 */ /* 0x000fe2000001ff00 */
[----:B------:R2:W-:Y:S01]  /*16b0*/  STS.U16 [R30+0x2600], R49 ;  /* 0x002600311e007388 */ /* 0x0005e20000000400 */
[----:B------:R-:W-:Y:S01]  /*16c0*/  CS2R R92, SRZ ;  /* 0x00000000005c7805 */ /* 0x000fe2000001ff00 */
[----:B0-----:R-:W-:Y:S01]  /*16d0*/  CS2R R44, SRZ ;  /* 0x00000000002c7805 */ /* 0x001fe2000001ff00 */
[----:B------:R-:W-:Y:S01]  /*16e0*/  CS2R R94, SRZ ;  /* 0x00000000005e7805 */ /* 0x000fe2000001ff00 */
[----:B------:R0:W-:Y:S01]  /*16f0*/  STS.U16 [R30+0x2a00], R51 ;  /* 0x002a00331e007388 */ /* 0x0001e20000000400 */
[C---:B------:R-:W-:Y:S01]  /*1700*/  LOP3.LUT R41, R124.reuse, 0x1c, RZ, 0xc0, !PT ;  /* 0x0000001c7c297812 */ /* 0x040fe200078ec0ff */
[----:B-1----:R-:W-:Y:S01]  /*1710*/  CS2R R46, SRZ ;  /* 0x00000000002e7805 */ /* 0x002fe2000001ff00 */
[C---:B------:R-:W-:Y:S01]  /*1720*/  LOP3.LUT R42, R124.reuse, 0x3, RZ, 0xc0, !PT ;  /* 0x000000037c2a7812 */ /* 0x040fe200078ec0ff */
[----:B------:R1:W-:Y:S01]  /*1730*/  STS.U16 [R30+0x2e00], R53 ;  /* 0x002e00351e007388 */ /* 0x0003e20000000400 */
[C---:B------:R-:W-:Y:S01]  /*1740*/  LOP3.LUT R19, R124.reuse, 0xe0, RZ, 0xc0, !PT ;  /* 0x000000e07c137812 */ /* 0x040fe200078ec0ff */
[----:B--2---:R-:W-:Y:S01]  /*1750*/  CS2R R48, SRZ ;  /* 0x0000000000307805 */ /* 0x004fe2000001ff00 */
[C---:B------:R-:W-:Y:S01]  /*1760*/  SHF.L.U32 R40, R124.reuse, 0x6, RZ ;  /* 0x000000067c287819 */ /* 0x040fe200000006ff */
[----:B------:R2:W-:Y:S01]  /*1770*/  STS.U16 [R30+0x3200], R55 ;  /* 0x003200371e007388 */ /* 0x0005e20000000400 */
[----:B------:R-:W-:Y:S01]  /*1780*/  IMAD.SHL.U32 R70, R124, 0x8, RZ ;  /* 0x000000087c467824 */ /* 0x000fe200078e00ff */
[----:B0-----:R-:W-:-:S02]  /*1790*/  CS2R R50, SRZ ;  /* 0x0000000000327805 */ /* 0x001fc4000001ff00 */
[----:B------:R0:W-:Y:S01]  /*17a0*/  STS.U16 [R30+0x3600], R57 ;  /* 0x003600391e007388 */ /* 0x0001e20000000400 */
[----:B-1----:R-:W-:-:S03]  /*17b0*/  CS2R R52, SRZ ;  /* 0x0000000000347805 */ /* 0x002fc6000001ff00 */
[----:B------:R1:W-:Y:S01]  /*17c0*/  STS.U16 [R30+0x3a00], R59 ;  /* 0x003a003b1e007388 */ /* 0x0003e20000000400 */
[----:B--2---:R-:W-:-:S03]  /*17d0*/  CS2R R54, SRZ ;  /* 0x0000000000367805 */ /* 0x004fc6000001ff00 */
[----:B------:R2:W-:Y:S01]  /*17e0*/  STS.U16 [R30+0x3e00], R61 ;  /* 0x003e003d1e007388 */ /* 0x0005e20000000400 */
[----:B0-----:R-:W-:-:S03]  /*17f0*/  CS2R R56, SRZ ;  /* 0x0000000000387805 */ /* 0x001fc6000001ff00 */
        /* <DEDUP_REMOVED lines=11> */
[----:B0-----:R-:W-:-:S03]  /*18b0*/  MOV R14, 0x3f800000 ;  /* 0x3f800000000e7802 */ /* 0x001fc60000000f00 */
[----:B------:R0:W-:Y:S01]  /*18c0*/  STS.U16 [R30+0x7e00], R17 ;  /* 0x007e00111e007388 */ /* 0x0001e20000000400 */
[----:B-1----:R-:W-:Y:S02]  /*18d0*/  IMAD.MOV.U32 R16, RZ, RZ, 0x3f800000 ;  /* 0x3f800000ff107424 */ /* 0x002fe400078e00ff */
[----:B--2---:R-:W-:Y:S01]  /*18e0*/  IMAD.MOV.U32 R15, RZ, RZ, 0x3f800000 ;  /* 0x3f800000ff0f7424 */ /* 0x004fe200078e00ff */
[----:B0-----:R-:W-:Y:S01]  /*18f0*/  MOV R17, 0x3f800000 ;  /* 0x3f80000000117802 */ /* 0x001fe20000000f00 */
[----:B------:R-:W-:Y:S05]  /*1900*/  @!P0 BRA `(.L_x_0) ;  /* 0x00004ce000008947 */ /* 0x000fea0003800000 */
[----:B------:R-:W-:Y:S01]  /*1910*/  SHF.R.U32.HI R6, RZ, 0x5, R124 ;  /* 0x00000005ff067819 */ /* 0x000fe2000001167c */
[----:B------:R-:W-:Y:S01]  /*1920*/  IMAD.MOV.U32 R37, RZ, RZ, c[0x0][0x1b8] ;  /* 0x00006e00ff257624 */ /* 0x000fe200078e00ff */
[C---:B------:R-:W-:Y:S01]  /*1930*/  LOP3.LUT R21, R124.reuse, 0x7, RZ, 0xc0, !PT ;  /* 0x000000077c157812 */ /* 0x040fe200078ec0ff */
[----:B------:R-:W-:Y:S01]  /*1940*/  IMAD.SHL.U32 R17, R124, 0x2, RZ ;  /* 0x000000027c117824 */ /* 0x000fe200078e00ff */
[----:B------:R-:W-:Y:S01]  /*1950*/  SGXT.U32 R6, R6, 0x3 ;  /* 0x000000030606781a */ /* 0x000fe20000000000 */
[----:B------:R-:W-:Y:S01]  /*1960*/  IMAD R4, R79, c[0x0][0x1a0], RZ ;  /* 0x000068004f047a24 */ /* 0x000fe200078e02ff */
[----:B------:R-:W-:Y:S01]  /*1970*/  LEA.HI R75, R41, 0x28, RZ, 0x1e ;  /* 0x00000028294b7811 */ /* 0x000fe200078ff0ff */
[----:B------:R-:W-:Y:S01]  /*1980*/  IMAD R9, R21, 0x4, R19 ;  /* 0x0000000415097824 */ /* 0x000fe200078e0213 */
[----:B------:R-:W-:Y:S01]  /*1990*/  LOP3.LUT R18, R17, 0x30, R70, 0x48, !PT ;  /* 0x0000003011127812 */ /* 0x000fe200078e4846 */
[----:B------:R-:W-:Y:S01]  /*19a0*/  IMAD R10, R6, c[0x0][0x1b8], RZ ;  /* 0x00006e00060a7a24 */ /* 0x000fe200078e02ff */
[----:B------:R-:W-:Y:S01]  /*19b0*/  LOP3.LUT R8, R124, 0x1f, RZ, 0xc0, !PT ;  /* 0x0000001f7c087812 */ /* 0x000fe200078ec0ff */
[----:B------:R-:W-:Y:S01]  /*19c0*/  IMAD R7, R0, c[0x0][0x1a8], RZ ;  /* 0x00006a0000077a24 */ /* 0x000fe200078e02ff */
[----:B------:R-:W-:Y:S01]  /*19d0*/  LEA R18, R9, R18, 0x4 ;  /* 0x0000001209127211 */ /* 0x000fe200078e20ff */
[----:B------:R-:W-:Y:S01]  /*19e0*/  IMAD R11, R37, 0x8, R10 ;  /* 0x00000008250b7824 */ /* 0x000fe200078e020a */
[----:B------:R-:W-:Y:S01]  /*19f0*/  SHF.R.U32.HI R9, RZ, 0x3, R124 ;  /* 0x00000003ff097819 */ /* 0x000fe2000001167c */
[----:B------:R-:W-:Y:S01]  /*1a00*/  IMAD.SHL.U32 R25, R7, 0x2, RZ ;  /* 0x0000000207197824 */ /* 0x000fe200078e00ff */
[C---:B------:R-:W-:Y:S01]  /*1a10*/  SHF.L.U32 R24, R4.reuse, 0x1, RZ ;  /* 0x0000000104187819 */ /* 0x040fe200000006ff */
[----:B------:R-:W-:Y:S01]  /*1a20*/  IMAD R12, R37, 0x8, R11 ;  /* 0x00000008250c7824 */ /* 0x000fe200078e020b */
[----:B------:R-:W-:Y:S01]  /*1a30*/  LOP3.LUT R194, R9, 0xc, RZ, 0xc0, !PT ;  /* 0x0000000c09c27812 */ /* 0x000fe200078ec0ff */
[----:B------:R-:W-:Y:S01]  /*1a40*/  IMAD.HI R4, R4, 0x2, RZ ;  /* 0x0000000204047827 */ /* 0x000fe200078e02ff */
[----:B------:R-:W-:Y:S01]  /*1a50*/  SHF.L.U32 R9, R75, 0x4, RZ ;  /* 0x000000044b097819 */ /* 0x000fe200000006ff */
[----:B------:R-:W-:Y:S01]  /*1a60*/  CS2R R52, SRZ ;  /* 0x0000000000347805 */ /* 0x000fe2000001ff00 */
[----:B------:R-:W-:Y:S01]  /*1a70*/  LEA R13, R37, R12, 0x3 ;  /* 0x0000000c250d7211 */ /* 0x000fe200078e18ff */
[----:B------:R-:W-:Y:S01]  /*1a80*/  IMAD.HI R7, R7, 0x2, RZ ;  /* 0x0000000207077827 */ /* 0x000fe200078e02ff */
[----:B------:R-:W-:Y:S01]  /*1a90*/  IADD3 R24, P0, P1, R25, c[0x0][0x168], R24 ;  /* 0x00005a0019187a10 */ /* 0x000fe2000791e018 */
[----:B------:R-:W-:Y:S01]  /*1aa0*/  CS2R R54, SRZ ;  /* 0x0000000000367805 */ /* 0x000fe2000001ff00 */
[----:B------:R-:W-:Y:S01]  /*1ab0*/  LEA.HI R74, R41, 0x20, RZ, 0x1e ;  /* 0x00000020294a7811 */ /* 0x000fe200078ff0ff */
[----:B------:R-:W-:Y:S01]  /*1ac0*/  IMAD R14, R37, 0x8, R13 ;  /* 0x00000008250e7824 */ /* 0x000fe200078e020d */
[----:B------:R-:W-:Y:S01]  /*1ad0*/  IADD3.X R25, R7, c[0x0][0x16c], R4, P0, P1 ;  /* 0x00005b0007197a10 */ /* 0x000fe200007e2404 */
[----:B------:R-:W-:Y:S01]  /*1ae0*/  IMAD R5, R79, c[0x0][0x1b0], RZ ;  /* 0x00006c004f057a24 */ /* 0x000fe200078e02ff */
[C---:B------:R-:W-:Y:S01]  /*1af0*/  LEA.HI R76, R41.reuse, 0x30, RZ, 0x1e ;  /* 0x00000030294c7811 */ /* 0x040fe200078ff0ff */
[----:B------:R-:W-:Y:S01]  /*1b00*/  IMAD R8, R8, c[0x0][0x1b4], RZ ;  /* 0x00006d0008087a24 */ /* 0x000fe200078e02ff */
[----:B------:R-:W-:Y:S01]  /*1b10*/  LEA.HI R252, R41, 0x8, RZ, 0x1e ;  /* 0x0000000829fc7811 */ /* 0x000fe200078ff0ff */
[----:B------:R-:W-:Y:S01]  /*1b20*/  IMAD R15, R37, 0x8, R14 ;  /* 0x00000008250f7824 */ /* 0x000fe200078e020e */
[----:B------:R-:W-:Y:S01]  /*1b30*/  SHF.L.U32 R6, R5, 0x1, RZ ;  /* 0x0000000105067819 */ /* 0x000fe200000006ff */
[----:B------:R-:W-:Y:S01]  /*1b40*/  IMAD.IADD R196, R194, 0x1, R9 ;  /* 0x00000001c2c47824 */ /* 0x000fe200078e0209 */
[C---:B------:R-:W-:Y:S01]  /*1b50*/  LEA.HI R72, R41.reuse, 0x10, RZ, 0x1e ;  /* 0x0000001029487811 */ /* 0x040fe200078ff0ff */
[----:B------:R-:W-:Y:S01]  /*1b60*/  IMAD.SHL.U32 R9, R8, 0x2, RZ ;  /* 0x0000000208097824 */ /* 0x000fe200078e00ff */
[----:B------:R-:W-:Y:S01]  /*1b70*/  LEA.HI R73, R41, 0x18, RZ, 0x1e ;  /* 0x0000001829497811 */ /* 0x000fe200078ff0ff */
[----:B------:R-:W-:Y:S01]  /*1b80*/  IMAD R4, R37, 0x8, R15 ;  /* 0x0000000825047824 */ /* 0x000fe200078e020f */
[----:B------:R-:W-:Y:S01]  /*1b90*/  LEA.HI R77, R41, 0x38, RZ, 0x1e ;  /* 0x00000038294d7811 */ /* 0x000fe200078ff0ff */
[----:B------:R-:W-:Y:S01]  /*1ba0*/  IMAD.SHL.U32 R197, R74, 0x10, RZ ;  /* 0x000000104ac57824 */ /* 0x000fe200078e00ff */
[----:B------:R-:W-:Y:S01]  /*1bb0*/  IADD3 R143, P0, P1, R9, c[0x0][0x170], R6 ;  /* 0x00005c00098f7a10 */ /* 0x000fe2000791e006 */
[----:B------:R-:W-:Y:S01]  /*1bc0*/  IMAD.SHL.U32 R195, R76, 0x10, RZ ;  /* 0x000000104cc37824 */ /* 0x000fe200078e00ff */
[----:B------:R-:W-:Y:S01]  /*1bd0*/  LEA R6, R37, R4, 0x3 ;  /* 0x0000000425067211 */ /* 0x000fe200078e18ff */
[----:B------:R-:W-:Y:S01]  /*1be0*/  IMAD.SHL.U32 R205, R41, 0x4, RZ ;  /* 0x0000000429cd7824 */ /* 0x000fe200078e00ff */
[----:B------:R-:W-:Y:S01]  /*1bf0*/  SHF.L.U32 R199, R73, 0x4, RZ ;  /* 0x0000000449c77819 */ /* 0x000fe200000006ff */
[----:B------:R-:W-:Y:S01]  /*1c00*/  IMAD.SHL.U32 R203, R252, 0x10, RZ ;  /* 0x00000010fccb7824 */ /* 0x000fe200078e00ff */
[----:B------:R-:W-:Y:S01]  /*1c10*/  SHF.L.U32 R19, R77, 0x4, RZ ;  /* 0x000000044d137819 */ /* 0x000fe200000006ff */
[----:B------:R-:W-:Y:S01]  /*1c20*/  IMAD.SHL.U32 R201, R72, 0x10, RZ ;  /* 0x0000001048c97824 */ /* 0x000fe200078e00ff */
[----:B------:R-:W-:Y:S01]  /*1c30*/  LOP3.LUT R16, R124, 0x60, RZ, 0xc0, !PT ;  /* 0x000000607c107812 */ /* 0x000fe200078ec0ff */
[----:B------:R-:W-:Y:S01]  /*1c40*/  IMAD R7, R37, 0x8, R6 ;  /* 0x0000000825077824 */ /* 0x000fe200078e0206 */
[C---:B------:R-:W-:Y:S01]  /*1c50*/  IADD3 R197, R194.reuse, R197, RZ ;  /* 0x000000c5c2c57210 */ /* 0x040fe20007ffe0ff */
[----:B------:R-:W-:Y:S01]  /*1c60*/  IMAD.IADD R205, R205, 0x1, R194 ;  /* 0x00000001cdcd7824 */ /* 0x000fe200078e02c2 */
[C---:B------:R-:W-:Y:S01]  /*1c70*/  IADD3 R195, R194.reuse, R195, RZ ;  /* 0x000000c3c2c37210 */ /* 0x040fe20007ffe0ff */
[----:B------:R-:W-:Y:S01]  /*1c80*/  IMAD.IADD R203, R194, 0x1, R203 ;  /* 0x00000001c2cb7824 */ /* 0x000fe200078e02cb */
[----:B------:R-:W-:Y:S01]  /*1c90*/  LEA R22, R16, R21, 0x3 ;  /* 0x0000001510167211 */ /* 0x000fe200078e18ff */
[C---:B------:R-:W-:Y:S01]  /*1ca0*/  IMAD.IADD R201, R194.reuse, 0x1, R201 ;  /* 0x00000001c2c97824 */ /* 0x040fe200078e02c9 */
[----:B------:R-:W-:Y:S01]  /*1cb0*/  SHF.R.U32.HI R26, RZ, 0x1, R16 ;  /* 0x00000001ff1a7819 */ /* 0x000fe20000011610 */
[C---:B------:R-:W-:Y:S01]  /*1cc0*/  IMAD.IADD R199, R194.reuse, 0x1, R199 ;  /* 0x00000001c2c77824 */ /* 0x040fe200078e02c7 */
[----:B------:R-:W-:Y:S01]  /*1cd0*/  IADD3 R194, R194, R19, RZ ;  /* 0x00000013c2c27210 */ /* 0x000fe20007ffe0ff */
[----:B------:R-:W-:Y:S01]  /*1ce0*/  IMAD.SHL.U32 R241, R42, 0x2, RZ ;  /* 0x000000022af17824 */ /* 0x000fe200078e00ff */
[----:B------:R-:W-:Y:S01]  /*1cf0*/  LOP3.LUT R19, R124, 0x10, RZ, 0xc0, !PT ;  /* 0x000000107c137812 */ /* 0x000fe200078ec0ff */
[----:B------:R-:W-:Y:S01]  /*1d00*/  IMAD R20, R21, 0x90, RZ ;  /* 0x0000009015147824 */ /* 0x000fe200078e02ff */
[----:B------:R-:W-:Y:S01]  /*1d10*/  SHF.L.U32 R22, R22, 0x4, RZ ;  /* 0x0000000416167819 */ /* 0x000fe200000006ff */
[----:B------:R-:W-:Y:S01]  /*1d20*/  IMAD R9, R37, 0x8, R7 ;  /* 0x0000000825097824 */ /* 0x000fe200078e0207 */
[----:B------:R-:W-:Y:S01]  /*1d30*/  LEA.HI R241, R16, R241, RZ, 0x1e ;  /* 0x000000f110f17211 */ /* 0x000fe200078ff0ff */
[----:B------:R-:W-:Y:S01]  /*1d40*/  IMAD.SHL.U32 R19, R19, 0x40, RZ ;  /* 0x0000004013137824 */ /* 0x000fe200078e00ff */
[----:B------:R-:W-:Y:S01]  /*1d50*/  LOP3.LUT R20, R20, 0x10, R17, 0x78, !PT ;  /* 0x0000001014147812 */ /* 0x000fe200078e7811 */
[----:B------:R-:W-:Y:S01]  /*1d60*/  IMAD R16, R37, 0x8, R9 ;  /* 0x0000000825107824 */ /* 0x000fe200078e0209 */
[--C-:B------:R-:W-:Y:S01]  /*1d70*/  LOP3.LUT R26, R26, 0x30, R17.reuse, 0x78, !PT ;  /* 0x000000301a1a7812 */ /* 0x100fe200078e7811 */
[----:B------:R-:W-:Y:S01]  /*1d80*/  IMAD R23, R41, 0x4, R42 ;  /* 0x0000000429177824 */ /* 0x000fe200078e022a */
[----:B------:R-:W-:Y:S01]  /*1d90*/  LOP3.LUT R22, R22, 0x30, R17, 0x78, !PT ;  /* 0x0000003016167812 */ /* 0x000fe200078e7811 */
[----:B------:R-:W-:Y:S01]  /*1da0*/  IMAD.HI R5, R5, 0x2, RZ ;  /* 0x0000000205057827 */ /* 0x000fe200078e02ff */
[----:B------:R-:W-:Y:S01]  /*1db0*/  LOP3.LUT R19, R20, R19, RZ, 0xfc, !PT ;  /* 0x0000001314137212 */ /* 0x000fe200078efcff */
[----:B------:R-:W-:Y:S01]  /*1dc0*/  CS2R R48, SRZ ;  /* 0x0000000000307805 */ /* 0x000fe2000001ff00 */
[----:B------:R-:W-:Y:S01]  /*1dd0*/  LEA R20, R23, R26, 0x2 ;  /* 0x0000001a17147211 */ /* 0x000fe200078e10ff */
[----:B------:R-:W-:Y:S01]  /*1de0*/  IMAD.HI R8, R8, 0x2, RZ ;  /* 0x0000000208087827 */ /* 0x000fe200078e02ff */
[-C--:B------:R-:W-:Y:S01]  /*1df0*/  LEA R212, P2, R13, R143.reuse, 0x1 ;  /* 0x0000008f0dd47211 */ /* 0x080fe200078408ff */
[----:B------:R-:W-:Y:S01]  /*1e00*/  CS2R R50, SRZ ;  /* 0x0000000000327805 */ /* 0x000fe2000001ff00 */
[----:B------:R-:W-:Y:S01]  /*1e10*/  ISETP.NE.U32.AND P5, PT, R42, RZ, PT ;  /* 0x000000ff2a00720c */ /* 0x000fe20003fa5070 */
[C---:B------:R-:W-:Y:S01]  /*1e20*/  IMAD R17, R37.reuse, 0x8, R16 ;  /* 0x0000000825117824 */ /* 0x040fe200078e0210 */
[----:B------:R-:W-:Y:S01]  /*1e30*/  IADD3.X R23, R8, c[0x0][0x174], R5, P0, P1 ;  /* 0x00005d0008177a10 */ /* 0x000fe200007e2405 */
[----:B------:R-:W-:Y:S01]  /*1e40*/  IMAD.MOV.U32 R71, RZ, RZ, c[0x0][0x1a4] ;  /* 0x00006900ff477624 */ /* 0x000fe200078e00ff */
[CC--:B------:R-:W-:Y:S01]  /*1e50*/  LEA R218, P0, R10.reuse, R143.reuse, 0x1 ;  /* 0x0000008f0ada7211 */ /* 0x0c0fe200078008ff */
[----:B------:R-:W-:Y:S01]  /*1e60*/  IMAD R5, R37, 0x8, R17 ;  /* 0x0000000825057824 */ /* 0x000fe200078e0211 */
[----:B------:R-:W-:Y:S01]  /*1e70*/  LEA R216, P1, R11, R143, 0x1 ;  /* 0x0000008f0bd87211 */ /* 0x000fe200078208ff */
[C---:B------:R-:W-:Y:S01]  /*1e80*/  IMAD R149, R71.reuse, 0x12, RZ ;  /* 0x0000001247957824 */ /* 0x040fe200078e02ff */
[----:B------:R-:W-:Y:S01]  /*1e90*/  LEA.HI.X.SX32 R219, R10, R23, 0x1, P0 ;  /* 0x000000170adb7211 */ /* 0x000fe200000f0eff */
[----:B------:R-:W-:Y:S01]  /*1ea0*/  IMAD R155, R71, 0x22, RZ ;  /* 0x00000022479b7824 */ /* 0x000fe200078e02ff */
[----:B------:R-:W-:Y:S01]  /*1eb0*/  LEA R8, R37, R5, 0x3 ;  /* 0x0000000525087211 */ /* 0x000fe200078e18ff */
[----:B------:R-:W-:Y:S01]  /*1ec0*/  IMAD R137, R71, 0x9, RZ ;  /* 0x0000000947897824 */ /* 0x000fe200078e02ff */
[----:B------:R-:W-:Y:S01]  /*1ed0*/  LEA.HI.X.SX32 R217, R11, R23, 0x1, P1 ;  /* 0x000000170bd97211 */ /* 0x000fe200008f0eff */
[----:B------:R-:W-:Y:S01]  /*1ee0*/  IMAD R147, R71, 0x11, RZ ;  /* 0x0000001147937824 */ /* 0x000fe200078e02ff */
[C---:B------:R-:W-:Y:S01]  /*1ef0*/  LEA R214, P0, R12.reuse, R143, 0x1 ;  /* 0x0000008f0cd67211 */ /* 0x040fe200078008ff */
[----:B------:R-:W-:Y:S01]  /*1f00*/  IMAD R10, R37, 0x8, R8 ;  /* 0x00000008250a7824 */ /* 0x000fe200078e0208 */
[-C--:B------:R-:W-:Y:S01]  /*1f10*/  LEA.HI.X.SX32 R213, R13, R23.reuse, 0x1, P2 ;  /* 0x000000170dd57211 */ /* 0x080fe200010f0eff */
[----:B------:R-:W-:Y:S01]  /*1f20*/  IMAD R251, R71, 0x24, RZ ;  /* 0x0000002447fb7824 */ /* 0x000fe200078e02ff */
[----:B------:R-:W-:Y:S01]  /*1f30*/  LEA.HI.X.SX32 R215, R12, R23, 0x1, P0 ;  /* 0x000000170cd77211 */ /* 0x000fe200000f0eff */
[----:B------:R-:W-:Y:S01]  /*1f40*/  IMAD R11, R37, 0x8, R10 ;  /* 0x00000008250b7824 */ /* 0x000fe200078e020a */
[-C--:B------:R-:W-:Y:S01]  /*1f50*/  LEA R192, P2, R4, R143.reuse, 0x1 ;  /* 0x0000008f04c07211 */ /* 0x080fe200078408ff */
[C---:B------:R-:W-:Y:S01]  /*1f60*/  IMAD R153, R71.reuse, 0x14, RZ ;  /* 0x0000001447997824 */ /* 0x040fe200078e02ff */
[----:B------:R-:W-:Y:S01]  /*1f70*/  LEA R210, P0, R14, R143, 0x1 ;  /* 0x0000008f0ed27211 */ /* 0x000fe200078008ff */
[----:B------:R-:W-:Y:S01]  /*1f80*/  IMAD R139, R71, 0xa, RZ ;  /* 0x0000000a478b7824 */ /* 0x000fe200078e02ff */
[----:B------:R-:W-:Y:S01]  /*1f90*/  LEA R12, R37, R11, 0x3 ;  /* 0x0000000b250c7211 */ /* 0x000fe200078e18ff */
[C---:B------:R-:W-:Y:S01]  /*1fa0*/  IMAD R249, R71.reuse, 0x26, RZ ;  /* 0x0000002647f97824 */ /* 0x040fe200078e02ff */
[-C--:B------:R-:W-:Y:S01]  /*1fb0*/  LEA.HI.X.SX32 R193, R4, R23.reuse, 0x1, P2 ;  /* 0x0000001704c17211 */ /* 0x080fe200010f0eff */
[----:B------:R-:W-:Y:S01]  /*1fc0*/  IMAD R135, R71, 0x5, RZ ;  /* 0x0000000547877824 */ /* 0x000fe200078e02ff */
[----:B------:R-:W-:Y:S01]  /*1fd0*/  LEA.HI.X.SX32 R211, R14, R23, 0x1, P0 ;  /* 0x000000170ed37211 */ /* 0x000fe200000f0eff */
[----:B------:R-:W-:Y:S01]  /*1fe0*/  IMAD R4, R37, 0x8, R12 ;  /* 0x0000000825047824 */ /* 0x000fe200078e020c */
[-C--:B------:R-:W-:Y:S01]  /*1ff0*/  LEA R208, P1, R15, R143.reuse, 0x1 ;  /* 0x0000008f0fd07211 */ /* 0x080fe200078208ff */
[----:B------:R-:W-:Y:S01]  /*2000*/  IMAD R127, R71, 0x16, RZ ;  /* 0x00000016477f7824 */ /* 0x000fe200078e02ff */
[C---:B------:R-:W-:Y:S01]  /*2010*/  LEA R190, P0, R6.reuse, R143, 0x1 ;  /* 0x0000008f06be7211 */ /* 0x040fe200078008ff */
[----:B------:R-:W-:Y:S01]  /*2020*/  IMAD R13, R37, 0x8, R4 ;  /* 0x00000008250d7824 */ /* 0x000fe200078e0204 */
[----:B------:R-:W-:Y:S01]  /*2030*/  LEA.HI.X.SX32 R209, R15, R23, 0x1, P1 ;  /* 0x000000170fd17211 */ /* 0x000fe200008f0eff */
[----:B------:R-:W-:Y:S01]  /*2040*/  IMAD R239, R71, 0x2e, RZ ;  /* 0x0000002e47ef7824 */ /* 0x000fe200078e02ff */
[----:B------:R-:W-:Y:S01]  /*2050*/  LEA R186, P2, R9, R143, 0x1 ;  /* 0x0000008f09ba7211 */ /* 0x000fe200078408ff */
[C---:B------:R-:W-:Y:S01]  /*2060*/  IMAD R151, R71.reuse, 0x13, RZ ;  /* 0x0000001347977824 */ /* 0x040fe200078e02ff */
[----:B------:R-:W-:Y:S01]  /*2070*/  LEA.HI.X.SX32 R191, R6, R23, 0x1, P0 ;  /* 0x0000001706bf7211 */ /* 0x000fe200000f0eff */
[----:B------:R-:W-:Y:S01]  /*2080*/  IMAD R129, R71, 0xb, RZ ;  /* 0x0000000b47817824 */ /* 0x000fe200078e02ff */
[----:B------:R-:W-:Y:S01]  /*2090*/  LEA R188, P1, R7, R143, 0x1 ;  /* 0x0000008f07bc7211 */ /* 0x000fe200078208ff */
[----:B------:R-:W-:Y:S01]  /*20a0*/  IMAD R245, R71, 0x2a, RZ ;  /* 0x0000002a47f57824 */ /* 0x000fe200078e02ff */
[----:B------:R-:W-:Y:S01]  /*20b0*/  LEA R6, R37, R13, 0x3 ;  /* 0x0000000d25067211 */ /* 0x000fe200078e18ff */
[----:B------:R-:W-:Y:S01]  /*20c0*/  IMAD R243, R71, 0x2c, RZ ;  /* 0x0000002c47f37824 */ /* 0x000fe200078e02ff */
[-C--:B------:R-:W-:Y:S01]  /*20d0*/  LEA.HI.X.SX32 R187, R9, R23.reuse, 0x1, P2 ;  /* 0x0000001709bb7211 */ /* 0x080fe200010f0eff */
[----:B------:R-:W-:Y:S01]  /*20e0*/  IMAD R125, R71, 0x17, RZ ;  /* 0x00000017477d7824 */ /* 0x000fe200078e02ff */
[----:B------:R-:W-:Y:S01]  /*20f0*/  LEA.HI.X.SX32 R189, R7, R23, 0x1, P1 ;  /* 0x0000001707bd7211 */ /* 0x000fe200008f0eff */
[----:B------:R-:W-:Y:S01]  /*2100*/  IMAD R7, R37, 0x8, R6 ;  /* 0x0000000825077824 */ /* 0x000fe200078e0206 */
[-C--:B------:R-:W-:Y:S01]  /*2110*/  LEA R180, P2, R5, R143.reuse, 0x1 ;  /* 0x0000008f05b47211 */ /* 0x080fe200078408ff */
[C---:B------:R-:W-:Y:S01]  /*2120*/  IMAD R113, R71.reuse, 0x18, RZ ;  /* 0x0000001847717824 */ /* 0x040fe200078e02ff */
[C---:B------:R-:W-:Y:S01]  /*2130*/  LEA R184, P0, R16.reuse, R143, 0x1 ;  /* 0x0000008f10b87211 */ /* 0x040fe200078008ff */
[----:B------:R-:W-:Y:S01]  /*2140*/  IMAD R117, R71, 0x6, RZ ;  /* 0x0000000647757824 */ /* 0x000fe200078e02ff */
[----:B------:R-:W-:Y:S01]  /*2150*/  LEA.HI.X.SX32 R181, R5, R23, 0x1, P2 ;  /* 0x0000001705b57211 */ /* 0x000fe200010f0eff */
[----:B------:R-:W-:Y:S01]  /*2160*/  IMAD R5, R37, 0x8, R7 ;  /* 0x0000000825057824 */ /* 0x000fe200078e0207 */
[----:B------:R-:W-:Y:S01]  /*2170*/  LEA R182, P1, R17, R143, 0x1 ;  /* 0x0000008f11b67211 */ /* 0x000fe200078208ff */
[C---:B------:R-:W-:Y:S01]  /*2180*/  IMAD R247, R71.reuse, 0x28, RZ ;  /* 0x0000002847f77824 */ /* 0x040fe200078e02ff */
[----:B------:R-:W-:Y:S01]  /*2190*/  LEA.HI.X.SX32 R185, R16, R23, 0x1, P0 ;  /* 0x0000001710b97211 */ /* 0x000fe200000f0eff */
[C---:B------:R-:W-:Y:S01]  /*21a0*/  IMAD R131, R71.reuse, 0x15, RZ ;  /* 0x0000001547837824 */ /* 0x040fe200078e02ff */
[----:B------:R-:W-:Y:S01]  /*21b0*/  LEA R178, P0, R8, R143, 0x1 ;  /* 0x0000008f08b27211 */ /* 0x000fe200078008ff */
[----:B------:R-:W-:Y:S01]  /*21c0*/  IMAD R115, R71, 0xc, RZ ;  /* 0x0000000c47737824 */ /* 0x000fe200078e02ff */
[----:B------:R-:W-:Y:S01]  /*21d0*/  LEA R9, R37, R5, 0x3 ;  /* 0x0000000525097211 */ /* 0x000fe200078e18ff */
[----:B------:R-:W-:Y:S01]  /*21e0*/  IMAD R95, R71, 0x1a, RZ ;  /* 0x0000001a475f7824 */ /* 0x000fe200078e02ff */
[----:B------:R-:W-:Y:S01]  /*21f0*/  LEA.HI.X.SX32 R183, R17, R23, 0x1, P1 ;  /* 0x0000001711b77211 */ /* 0x000fe200008f0eff */
[C---:B------:R-:W-:Y:S01]  /*2200*/  IMAD R119, R71.reuse, 0x3, RZ ;  /* 0x0000000347777824 */ /* 0x040fe200078e02ff */
[----:B------:R-:W-:Y:S01]  /*2210*/  LEA R176, P1, R10, R143, 0x1 ;  /* 0x0000008f0ab07211 */ /* 0x000fe200078208ff */
[----:B------:R-:W-:Y:S01]  /*2220*/  IMAD R233, R71, 0x34, RZ ;  /* 0x0000003447e97824 */ /* 0x000fe200078e02ff */
[----:B------:R-:W-:Y:S01]  /*2230*/  LEA.HI.X.SX32 R179, R8, R23, 0x1, P0 ;  /* 0x0000001708b37211 */ /* 0x000fe200000f0eff */
[----:B------:R-:W-:Y:S01]  /*2240*/  IMAD R8, R37, 0x8, R9 ;  /* 0x0000000825087824 */ /* 0x000fe200078e0209 */
[----:B------:R-:W-:Y:S01]  /*2250*/  LEA R174, P2, R11, R143, 0x1 ;  /* 0x0000008f0bae7211 */ /* 0x000fe200078408ff */
[----:B------:R-:W-:Y:S01]  /*2260*/  IMAD R237, R71, 0x30, RZ ;  /* 0x0000003047ed7824 */ /* 0x000fe200078e02ff */
[----:B------:R-:W-:Y:S01]  /*2270*/  LEA.HI.X.SX32 R177, R10, R23, 0x1, P1 ;  /* 0x000000170ab17211 */ /* 0x000fe200008f0eff */
[----:B------:R-:W-:Y:S01]  /*2280*/  IMAD R10, R37, 0x8, R8 ;  /* 0x00000008250a7824 */ /* 0x000fe200078e0208 */
[C---:B------:R-:W-:Y:S01]  /*2290*/  LEA R170, P1, R4.reuse, R143, 0x1 ;  /* 0x0000008f04aa7211 */ /* 0x040fe200078208ff */
[----:B------:R-:W-:Y:S01]  /*22a0*/  IMAD R235, R71, 0x32, RZ ;  /* 0x0000003247eb7824 */ /* 0x000fe200078e02ff */
[----:B------:R-:W-:Y:S01]  /*22b0*/  LEA.HI.X.SX32 R175, R11, R23, 0x1, P2 ;  /* 0x000000170baf7211 */ /* 0x000fe200010f0eff */
[----:B------:R-:W-:Y:S01]  /*22c0*/  IMAD R97, R71, 0xd, RZ ;  /* 0x0000000d47617824 */ /* 0x000fe200078e02ff */
[----:B------:R-:W-:Y:S01]  /*22d0*/  LEA R168, P2, R13, R143, 0x1 ;  /* 0x0000008f0da87211 */ /* 0x000fe200078408ff */
[C---:B------:R-:W-:Y:S01]  /*22e0*/  IMAD R81, R71.reuse, 0xe, RZ ;  /* 0x0000000e47517824 */ /* 0x040fe200078e02ff */
[-C--:B------:R-:W-:Y:S01]  /*22f0*/  LEA.HI.X.SX32 R171, R4, R23.reuse, 0x1, P1 ;  /* 0x0000001704ab7211 */ /* 0x080fe200008f0eff */
[----:B------:R-:W-:Y:S01]  /*2300*/  IMAD R231, R71, 0x36, RZ ;  /* 0x0000003647e77824 */ /* 0x000fe200078e02ff */
[----:B------:R-:W-:Y:S01]  /*2310*/  LEA R4, R37, R10, 0x3 ;  /* 0x0000000a25047211 */ /* 0x000fe200078e18ff */
[----:B------:R-:W-:Y:S01]  /*2320*/  IMAD R79, R71, 0x1c, RZ ;  /* 0x0000001c474f7824 */ /* 0x000fe200078e02ff */
[----:B------:R-:W-:Y:S01]  /*2330*/  LEA.HI.X.SX32 R169, R13, R23, 0x1, P2 ;  /* 0x000000170da97211 */ /* 0x000fe200010f0eff */
[----:B------:R-:W-:Y:S01]  /*2340*/  IMAD R99, R71, 0x19, RZ ;  /* 0x0000001947637824 */ /* 0x000fe200078e02ff */
[CC--:B------:R-:W-:Y:S01]  /*2350*/  LEA R172, P0, R12.reuse, R143.reuse, 0x1 ;  /* 0x0000008f0cac7211 */ /* 0x0c0fe200078008ff */
[----:B------:R-:W-:Y:S01]  /*2360*/  IMAD R11, R37, 0x8, R4 ;  /* 0x00000008250b7824 */ /* 0x000fe200078e0204 */
[----:B------:R-:W-:Y:S01]  /*2370*/  LEA R162, P2, R5, R143, 0x1 ;  /* 0x0000008f05a27211 */ /* 0x000fe200078408ff */
[C---:B------:R-:W-:Y:S01]  /*2380*/  IMAD R229, R71.reuse, 0x38, RZ ;  /* 0x0000003847e57824 */ /* 0x040fe200078e02ff */
[-C--:B------:R-:W-:Y:S01]  /*2390*/  LEA.HI.X.SX32 R173, R12, R23.reuse, 0x1, P0 ;  /* 0x000000170cad7211 */ /* 0x080fe200000f0eff */
[----:B------:R-:W-:Y:S01]  /*23a0*/  IMAD R83, R71, 0x7, RZ ;  /* 0x0000000747537824 */ /* 0x000fe200078e02ff */
[----:B------:R-:W-:Y:S01]  /*23b0*/  LEA.HI.X.SX32 R163, R5, R23, 0x1, P2 ;  /* 0x0000001705a37211 */ /* 0x000fe200010f0eff */
[----:B------:R-:W-:Y:S01]  /*23c0*/  IMAD R5, R37, 0x8, R11 ;  /* 0x0000000825057824 */ /* 0x000fe200078e020b */
[CC--:B------:R-:W-:Y:S01]  /*23d0*/  LEA R166, P0, R6.reuse, R143.reuse, 0x1 ;  /* 0x0000008f06a67211 */ /* 0x0c0fe200078008ff */
[----:B------:R-:W-:Y:S01]  /*23e0*/  IMAD R227, R71, 0x3a, RZ ;  /* 0x0000003a47e37824 */ /* 0x000fe200078e02ff */
[----:B------:R-:W-:Y:S01]  /*23f0*/  LEA R164, P1, R7, R143, 0x1 ;  /* 0x0000008f07a47211 */ /* 0x000fe200078208ff */
[C---:B------:R-:W-:Y:S01]  /*2400*/  IMAD R93, R71.reuse, 0x1b, RZ ;  /* 0x0000001b475d7824 */ /* 0x040fe200078e02ff */
[----:B------:R-:W-:Y:S01]  /*2410*/  LEA.HI.X.SX32 R167, R6, R23, 0x1, P0 ;  /* 0x0000001706a77211 */ /* 0x000fe200000f0eff */
[----:B------:R-:W-:Y:S01]  /*2420*/  IMAD R223, R71, 0x3c, RZ ;  /* 0x0000003c47df7824 */ /* 0x000fe200078e02ff */
[----:B------:R-:W-:Y:S01]  /*2430*/  LEA R6, R37, R5, 0x3 ;  /* 0x0000000525067211 */ /* 0x000fe200078e18ff */
[----:B------:R-:W-:Y:S01]  /*2440*/  IMAD R221, R71, 0x3e, RZ ;  /* 0x0000003e47dd7824 */ /* 0x000fe200078e02ff */
[----:B------:R-:W-:Y:S01]  /*2450*/  LEA.HI.X.SX32 R165, R7, R23, 0x1, P1 ;  /* 0x0000001707a57211 */ /* 0x000fe200008f0eff */
[----:B------:R-:W-:Y:S01]  /*2460*/  IMAD R21, R21, 0x200, R22 ;  /* 0x0000020015157824 */ /* 0x000fe200078e0216 */
[-C--:B------:R-:W-:Y:S01]  /*2470*/  LEA R26, P1, R8, R143.reuse, 0x1 ;  /* 0x0000008f081a7211 */ /* 0x080fe200078208ff */
[----:B------:R-:W-:Y:S01]  /*2480*/  IMAD R7, R37, 0x8, R6 ;  /* 0x0000000825077824 */ /* 0x000fe200078e0206 */
[-C--:B------:R-:W-:Y:S01]  /*2490*/  LEA R28, P2, R10, R143.reuse, 0x1 ;  /* 0x0000008f0a1c7211 */ /* 0x080fe200078408ff */
[----:B------:R-:W-:Y:S01]  /*24a0*/  IMAD.MOV.U32 R43, RZ, RZ, -0x800000 ;  /* 0xff800000ff2b7424 */ /* 0x000fe200078e00ff */
[----:B------:R-:W-:Y:S01]  /*24b0*/  LEA R160, P0, R9, R143, 0x1 ;  /* 0x0000008f09a07211 */ /* 0x000fe200078008ff */
[----:B------:R-:W-:Y:S01]  /*24c0*/  IMAD.MOV.U32 R42, RZ, RZ, -0x800000 ;  /* 0xff800000ff2a7424 */ /* 0x000fe200078e00ff */
[-C--:B------:R-:W-:Y:S01]  /*24d0*/  LEA.HI.X.SX32 R27, R8, R23.reuse, 0x1, P1 ;  /* 0x00000017081b7211 */ /* 0x080fe200008f0eff */
[----:B------:R-:W-:Y:S01]  /*24e0*/  IMAD R8, R37, 0x8, R7 ;  /* 0x0000000825087824 */ /* 0x000fe200078e0207 */
[----:B------:R-:W-:Y:S01]  /*24f0*/  LEA.HI.X.SX32 R29, R10, R23, 0x1, P2 ;  /* 0x000000170a1d7211 */ /* 0x000fe200010f0eff */
[----:B------:R-:W-:Y:S01]  /*2500*/  IMAD.MOV.U32 R134, RZ, RZ, -0x800000 ;  /* 0xff800000ff867424 */ /* 0x000fe200078e00ff */
[----:B------:R-:W-:Y:S01]  /*2510*/  LEA R34, P2, R5, R143, 0x1 ;  /* 0x0000008f05227211 */ /* 0x000fe200078408ff */
[----:B------:R-:W-:Y:S01]  /*2520*/  IMAD.MOV.U32 R132, RZ, RZ, -0x800000 ;  /* 0xff800000ff847424 */ /* 0x000fe200078e00ff */
[----:B------:R-:W-:Y:S01]  /*2530*/  LEA.HI.X.SX32 R161, R9, R23, 0x1, P0 ;  /* 0x0000001709a17211 */ /* 0x000fe200000f0eff */
[----:B------:R-:W-:Y:S01]  /*2540*/  IMAD.MOV.U32 R13, RZ, RZ, 0x3f800000 ;  /* 0x3f800000ff0d7424 */ /* 0x000fe200078e00ff */
[-C--:B------:R-:W-:Y:S01]  /*2550*/  LEA R32, P1, R11, R143.reuse, 0x1 ;  /* 0x0000008f0b207211 */ /* 0x080fe200078208ff */
[----:B------:R-:W-:Y:S01]  /*2560*/  IMAD.MOV.U32 R15, RZ, RZ, 0x3f800000 ;  /* 0x3f800000ff0f7424 */ /* 0x000fe200078e00ff */
[----:B------:R-:W-:Y:S01]  /*2570*/  LEA R30, P0, R4, R143, 0x1 ;  /* 0x0000008f041e7211 */ /* 0x000fe200078008ff */
[----:B------:R-:W-:Y:S01]  /*2580*/  IMAD.MOV.U32 R16, RZ, RZ, 0x3f800000 ;  /* 0x3f800000ff107424 */ /* 0x000fe200078e00ff */
[-C--:B------:R-:W-:Y:S01]  /*2590*/  LEA.HI.X.SX32 R35, R5, R23.reuse, 0x1, P2 ;  /* 0x0000001705237211 */ /* 0x080fe200010f0eff */
[----:B------:R-:W-:Y:S01]  /*25a0*/  IMAD.MOV.U32 R146, RZ, RZ, 0x3f800000 ;  /* 0x3f800000ff927424 */ /* 0x000fe200078e00ff */
[----:B------:R-:W-:Y:S01]  /*25b0*/  LEA.HI.X.SX32 R33, R11, R23, 0x1, P1 ;  /* 0x000000170b217211 */ /* 0x000fe200008f0eff */
[----:B------:R-:W-:Y:S01]  /*25c0*/  IMAD.SHL.U32 R11, R71, 0x10, RZ ;  /* 0x00000010470b7824 */ /* 0x000fe200078e00ff */
[----:B------:R-:W-:Y:S01]  /*25d0*/  LEA R140, P2, R8, R143, 0x1 ;  /* 0x0000008f088c7211 */ /* 0x000fe200078408ff */
[----:B------:R-:W-:Y:S01]  /*25e0*/  IMAD.MOV.U32 R145, RZ, RZ, 0x3f800000 ;  /* 0x3f800000ff917424 */ /* 0x000fe200078e00ff */
[----:B------:R-:W-:Y:S01]  /*25f0*/  LEA.HI.X.SX32 R31, R4, R23, 0x1, P0 ;  /* 0x00000017041f7211 */ /* 0x000fe200000f0eff */
[----:B------:R-:W-:Y:S01]  /*2600*/  CS2R R44, SRZ ;  /* 0x00000000002c7805 */ /* 0x000fe2000001ff00 */
[----:B------:R-:W-:Y:S01]  /*2610*/  LEA R38, P1, R7, R143, 0x1 ;  /* 0x0000008f07267211 */ /* 0x000fe200078208ff */
[----:B------:R-:W-:Y:S01]  /*2620*/  CS2R R46, SRZ ;  /* 0x00000000002e7805 */ /* 0x000fe2000001ff00 */
[----:B------:R-:W-:Y:S01]  /*2630*/  LEA R4, R37, R8, 0x3 ;  /* 0x0000000825047211 */ /* 0x000fe200078e18ff */
[----:B------:R-:W-:Y:S01]  /*2640*/  CS2R R120, SRZ ;  /* 0x0000000000787805 */ /* 0x000fe2000001ff00 */
[-C--:B------:R-:W-:Y:S01]  /*2650*/  LEA.HI.X.SX32 R141, R8, R23.reuse, 0x1, P2 ;  /* 0x00000017088d7211 */ /* 0x080fe200010f0eff */
[----:B------:R-:W-:Y:S01]  /*2660*/  IMAD.IADD R8, R69, 0x1, R76 ;  /* 0x0000000145087824 */ /* 0x000fe200078e024c */
[----:B------:R-:W-:Y:S01]  /*2670*/  LEA.HI.X.SX32 R39, R7, R23, 0x1, P1 ;  /* 0x0000001707277211 */ /* 0x000fe200008f0eff */
[----:B------:R-:W-:Y:S01]  /*2680*/  IMAD.IADD R8, R69, 0x1, R73 ;  /* 0x0000000145087824 */ /* 0x000fe200078e0249 */
[-C--:B------:R-:W-:Y:S01]  /*2690*/  IADD3 R156, P2, R149, R24.reuse, RZ ;  /* 0x00000018959c7210 */ /* 0x080fe20007f5e0ff */
[----:B------:R-:W-:Y:S01]  /*26a0*/  IMAD R73, R71, 0x1e, RZ ;  /* 0x0000001e47497824 */ /* 0x000fe200078e02ff */
[-C--:B------:R-:W-:Y:S01]  /*26b0*/  LEA R142, P3, R4, R143.reuse, 0x1 ;  /* 0x0000008f048e7211 */ /* 0x080fe200078608ff */
[----:B------:R-:W-:Y:S01]  /*26c0*/  CS2R R122, SRZ ;  /* 0x00000000007a7805 */ /* 0x000fe2000001ff00 */
[-C--:B------:R-:W-:Y:S01]  /*26d0*/  IADD3 R154, P1, R155, R24.reuse, RZ ;  /* 0x000000189b9a7210 */ /* 0x080fe20007f3e0ff */
[----:B------:R-:W-:Y:S01]  /*26e0*/  CS2R R104, SRZ ;  /* 0x0000000000687805 */ /* 0x000fe2000001ff00 */
[----:B------:R-:W-:Y:S01]  /*26f0*/  LEA R36, P0, R6, R143, 0x1 ;  /* 0x0000008f06247211 */ /* 0x000fe200078008ff */
[----:B------:R-:W-:Y:S01]  /*2700*/  CS2R R106, SRZ ;  /* 0x00000000006a7805 */ /* 0x000fe2000001ff00 */
[----:B------:R-:W-:Y:S01]  /*2710*/  LEA.HI.X.SX32 R157, R137, R25, 0x1, P2 ;  /* 0x00000019899d7211 */ /* 0x000fe200010f0eff */
[----:B------:R-:W-:Y:S01]  /*2720*/  CS2R R56, SRZ ;  /* 0x0000000000387805 */ /* 0x000fe2000001ff00 */
[----:B------:R-:W-:Y:S01]  /*2730*/  LEA.HI.X.SX32 R143, R4, R23, 0x1, P3 ;  /* 0x00000017048f7211 */ /* 0x000fe200018f0eff */
[----:B------:R-:W-:Y:S01]  /*2740*/  CS2R R58, SRZ ;  /* 0x00000000003a7805 */ /* 0x000fe2000001ff00 */
[-C--:B------:R-:W-:Y:S01]  /*2750*/  LEA.HI.X.SX32 R155, R147, R25.reuse, 0x1, P1 ;  /* 0x00000019939b7211 */ /* 0x080fe200008f0eff */
[----:B------:R0:W-:Y:S01]  /*2760*/  STL.64 [R1+0x40], R156 ;  /* 0x0000409c01007387 */ /* 0x0001e20000100a00 */
[-C--:B------:R-:W-:Y:S01]  /*2770*/  IADD3 R250, P3, R251, R24.reuse, RZ ;  /* 0x00000018fbfa7210 */ /* 0x080fe20007f7e0ff */
[----:B------:R-:W-:Y:S01]  /*2780*/  CS2R R60, SRZ ;  /* 0x00000000003c7805 */ /* 0x000fe2000001ff00 */
[-C--:B------:R-:W-:Y:S01]  /*2790*/  IADD3 R248, P4, R249, R24.reuse, RZ ;  /* 0x00000018f9f87210 */ /* 0x080fe20007f9e0ff */
[----:B------:R1:W-:Y:S01]  /*27a0*/  STL.64 [R1], R154 ;  /* 0x0000009a01007387 */ /* 0x0003e20000100a00 */
[-C--:B------:R-:W-:Y:S01]  /*27b0*/  LEA.HI.X.SX32 R251, R149, R25.reuse, 0x1, P3 ;  /* 0x0000001995fb7211 */ /* 0x080fe200018f0eff */
[----:B------:R-:W-:Y:S01]  /*27c0*/  CS2R R62, SRZ ;  /* 0x00000000003e7805 */ /* 0x000fe2000001ff00 */
[----:B------:R-:W-:Y:S01]  /*27d0*/  LEA.HI.X.SX32 R249, R151, R25, 0x1, P4 ;  /* 0x0000001997f97211 */ /* 0x000fe200020f0eff */
[----:B------:R-:W-:Y:S01]  /*27e0*/  CS2R R64, SRZ ;  /* 0x0000000000407805 */ /* 0x000fe2000001ff00 */
[-C--:B------:R-:W-:Y:S01]  /*27f0*/  IADD3 R244, P1, R245, R24.reuse, RZ ;  /* 0x00000018f5f47210 */ /* 0x080fe20007f3e0ff */
[----:B------:R-:W-:Y:S01]  /*2800*/  CS2R R66, SRZ ;  /* 0x0000000000427805 */ /* 0x000fe2000001ff00 */
[-C--:B------:R-:W-:Y:S01]  /*2810*/  IADD3 R242, P4, R243, R24.reuse, RZ ;  /* 0x00000018f3f27210 */ /* 0x080fe20007f9e0ff */
[----:B------:R-:W-:Y:S01]  /*2820*/  CS2R R100, SRZ ;  /* 0x0000000000647805 */ /* 0x000fe2000001ff00 */
[-C--:B0-----:R-:W-:Y:S01]  /*2830*/  IADD3 R156, P2, R139, R24.reuse, RZ ;  /* 0x000000188b9c7210 */ /* 0x081fe20007f5e0ff */
[----:B------:R-:W-:Y:S01]  /*2840*/  CS2R R102, SRZ ;  /* 0x0000000000667805 */ /* 0x000fe2000001ff00 */
[----:B------:R-:W-:Y:S01]  /*2850*/  LEA.HI.X.SX32 R37, R6, R23, 0x1, P0 ;  /* 0x0000001706257211 */ /* 0x000fe200000f0eff */
[----:B------:R-:W-:Y:S01]  /*2860*/  CS2R R84, SRZ ;  /* 0x0000000000547805 */ /* 0x000fe2000001ff00 */
[-C--:B-1----:R-:W-:Y:S01]  /*2870*/  IADD3 R154, P3, R153, R24.reuse, RZ ;  /* 0x00000018999a7210 */ /* 0x082fe20007f7e0ff */
[----:B------:R-:W-:Y:S01]  /*2880*/  CS2R R22, SRZ ;  /* 0x0000000000167805 */ /* 0x000fe2000001ff00 */
[-C--:B------:R-:W-:Y:S01]  /*2890*/  LEA.HI.X.SX32 R157, R135, R25.reuse, 0x1, P2 ;  /* 0x00000019879d7211 */ /* 0x080fe200010f0eff */
[----:B------:R-:W-:Y:S01]  /*28a0*/  CS2R R86, SRZ ;  /* 0x0000000000567805 */ /* 0x000fe2000001ff00 */
[-C--:B------:R-:W-:Y:S01]  /*28b0*/  LEA.HI.X.SX32 R155, R139, R25.reuse, 0x1, P3 ;  /* 0x000000198b9b7211 */ /* 0x080fe200018f0eff */
[----:B------:R-:W-:Y:S01]  /*28c0*/  CS2R R88, SRZ ;  /* 0x0000000000587805 */ /* 0x000fe2000001ff00 */
[-C--:B------:R-:W-:Y:S01]  /*28d0*/  IADD3 R136, P3, R127, R24.reuse, RZ ;  /* 0x000000187f887210 */ /* 0x080fe20007f7e0ff */
[----:B------:R-:W-:Y:S01]  /*28e0*/  STL.64 [R1+0x60], R156 ;  /* 0x0000609c01007387 */ /* 0x000fe20000100a00 */
[-C--:B------:R-:W-:Y:S01]  /*28f0*/  IADD3 R238, P2, R239, R24.reuse, RZ ;  /* 0x00000018efee7210 */ /* 0x080fe20007f5e0ff */
[----:B------:R-:W-:Y:S01]  /*2900*/  CS2R R90, SRZ ;  /* 0x00000000005a7805 */ /* 0x000fe2000001ff00 */
[-C--:B------:R-:W-:Y:S01]  /*2910*/  LEA.HI.X.SX32 R137, R129, R25.reuse, 0x1, P3 ;  /* 0x0000001981897211 */ /* 0x080fe200018f0eff */
[----:B------:R-:W-:Y:S01]  /*2920*/  STL.64 [R1+0x38], R154 ;  /* 0x0000389a01007387 */ /* 0x000fe20000100a00 */
[-C--:B------:R-:W-:Y:S01]  /*2930*/  LEA.HI.X.SX32 R239, R125, R25.reuse, 0x1, P2 ;  /* 0x000000197def7211 */ /* 0x080fe200010f0eff */
[----:B------:R-:W-:Y:S01]  /*2940*/  CS2R R108, SRZ ;  /* 0x00000000006c7805 */ /* 0x000fe2000001ff00 */
[-C--:B------:R-:W-:Y:S01]  /*2950*/  IADD3 R130, P2, R113, R24.reuse, RZ ;  /* 0x0000001871827210 */ /* 0x080fe20007f5e0ff */
[----:B------:R0:W-:Y:S01]  /*2960*/  STL.64 [R1+0x30], R136 ;  /* 0x0000308801007387 */ /* 0x0001e20000100a00 */
[-C--:B------:R-:W-:Y:S01]  /*2970*/  IADD3 R138, P3, R117, R24.reuse, RZ ;  /* 0x00000018758a7210 */ /* 0x080fe20007f7e0ff */
[----:B------:R-:W-:Y:S01]  /*2980*/  CS2R R110, SRZ ;  /* 0x00000000006e7805 */ /* 0x000fe2000001ff00 */
[----:B------:R-:W-:Y:S01]  /*2990*/  IADD3 R246, P0, R247, R24, RZ ;  /* 0x00000018f7f67210 */ /* 0x000fe20007f1e0ff */
[----:B------:R-:W-:Y:S01]  /*29a0*/  UMOV UR4, URZ ;  /* 0x0000003f00047c82 */ /* 0x000fe20008000000 */
[-C--:B------:R-:W-:Y:S01]  /*29b0*/  LEA.HI.X.SX32 R245, R131, R25.reuse, 0x1, P1 ;  /* 0x0000001983f57211 */ /* 0x080fe200008f0eff */
[----:B------:R-:W-:Y:S01]  /*29c0*/  UMOV UR5, URZ ;  /* 0x0000003f00057c82 */ /* 0x000fe20008000000 */
[----:B------:R-:W-:-:S02]  /*29d0*/  LEA.HI.X.SX32 R243, R127, R25, 0x1, P4 ;  /* 0x000000197ff37211 */ /* 0x000fc400020f0eff */
[-C--:B------:R-:W-:Y:S02]  /*29e0*/  LEA.HI.X.SX32 R131, R115, R25.reuse, 0x1, P2 ;  /* 0x0000001973837211 */ /* 0x080fe400010f0eff */
[-C--:B------:R-:W-:Y:S02]  /*29f0*/  IADD3 R116, P2, R95, R24.reuse, RZ ;  /* 0x000000185f747210 */ /* 0x080fe40007f5e0ff */
[-C--:B0-----:R-:W-:Y:S02]  /*2a00*/  IADD3 R136, P4, R115, R24.reuse, RZ ;  /* 0x0000001873887210 */ /* 0x081fe40007f9e0ff */
[-C--:B------:R-:W-:Y:S02]  /*2a10*/  LEA.HI.X.SX32 R139, R119, R25.reuse, 0x1, P3 ;  /* 0x00000019778b7211 */ /* 0x080fe400018f0eff */
[----:B------:R-:W-:Y:S01]  /*2a20*/  LOP3.LUT R5, R40, 0x3c0, RZ, 0xc0, !PT ;  /* 0x000003c028057812 */ /* 0x000fe200078ec0ff */
[----:B------:R-:W-:Y:S01]  /*2a30*/  IMAD.MOV.U32 R40, RZ, RZ, -0x800000 ;  /* 0xff800000ff287424 */ /* 0x000fe200078e00ff */
[----:B------:R-:W-:Y:S01]  /*2a40*/  LEA.HI.X.SX32 R247, R153, R25, 0x1, P0 ;  /* 0x0000001999f77211 */ /* 0x000fe200000f0eff */
[----:B------:R-:W-:Y:S01]  /*2a50*/  STL.64 [R1+0x70], R138 ;  /* 0x0000708a01007387 */ /* 0x000fe20000100a00 */
[-C--:B------:R-:W-:Y:S01]  /*2a60*/  IADD3 R232, P3, R233, R24.reuse, RZ ;  /* 0x00000018e9e87210 */ /* 0x080fe20007f7e0ff */
[----:B------:R-:W-:Y:S01]  /*2a70*/  CS2R R118, SRZ ;  /* 0x0000000000767805 */ /* 0x000fe2000001ff00 */
[----:B------:R-:W-:-:S02]  /*2a80*/  IADD3 R236, P0, R237, R24, RZ ;  /* 0x00000018edec7210 */ /* 0x000fc40007f1e0ff */
[-C--:B------:R-:W-:Y:S02]  /*2a90*/  LEA.HI.X.SX32 R137, R117, R25.reuse, 0x1, P4 ;  /* 0x0000001975897211 */ /* 0x080fe400020f0eff */
[C---:B------:R-:W-:Y:S02]  /*2aa0*/  LOP3.LUT R6, R2.reuse, 0x10, RZ, 0x3c, !PT ;  /* 0x0000001002067812 */ /* 0x040fe400078e3cff */
[-C--:B------:R-:W-:Y:S01]  /*2ab0*/  IADD3 R234, P1, R235, R24.reuse, RZ ;  /* 0x00000018ebea7210 */ /* 0x080fe20007f3e0ff */
[----:B------:R-:W-:Y:S01]  /*2ac0*/  STL.64 [R1+0x58], R136 ;  /* 0x0000588801007387 */ /* 0x000fe20000100a00 */
[----:B------:R-:W-:Y:S02]  /*2ad0*/  LEA.HI.X.SX32 R117, R97, R25, 0x1, P2 ;  /* 0x0000001961757211 */ /* 0x000fe400010f0eff */
[----:B------:R-:W-:Y:S01]  /*2ae0*/  LOP3.LUT R6, R2, 0x40, RZ, 0x3c, !PT ;  /* 0x0000004002067812 */ /* 0x000fe200078e3cff */
[----:B------:R-:W-:Y:S01]  /*2af0*/  STL.64 [R1+0x28], R130 ;  /* 0x0000288201007387 */ /* 0x000fe20000100a00 */
[----:B------:R-:W-:-:S02]  /*2b00*/  IADD3 R114, P2, R81, R24, RZ ;  /* 0x0000001851727210 */ /* 0x000fc40007f5e0ff */
[C---:B------:R-:W-:Y:S01]  /*2b10*/  LOP3.LUT R7, R2.reuse, 0x30, RZ, 0x3c, !PT ;  /* 0x0000003002077812 */ /* 0x040fe200078e3cff */
[----:B------:R0:W-:Y:S01]  /*2b20*/  STL.64 [R1+0x20], R116 ;  /* 0x0000207401007387 */ /* 0x0001e20000100a00 */
[C---:B------:R-:W-:Y:S02]  /*2b30*/  LOP3.LUT R6, R2.reuse, 0x70, RZ, 0x3c, !PT ;  /* 0x0000007002067812 */ /* 0x040fe400078e3cff */
[----:B------:R-:W-:Y:S01]  /*2b40*/  LOP3.LUT R144, R5, 0x30, R70, 0xf8, !PT ;  /* 0x0000003005907812 */ /* 0x000fe200078ef846 */
[----:B------:R-:W-:Y:S01]  /*2b50*/  IMAD.SHL.U32 R5, R71, 0x2, RZ ;  /* 0x0000000247057824 */ /* 0x000fe200078e00ff */
[-C--:B------:R-:W-:Y:S02]  /*2b60*/  IADD3 R230, P4, R231, R24.reuse, RZ ;  /* 0x00000018e7e67210 */ /* 0x080fe40007f9e0ff */
[----:B------:R-:W-:Y:S02]  /*2b70*/  LEA.HI.X.SX32 R233, R95, R25, 0x1, P3 ;  /* 0x000000195fe97211 */ /* 0x000fe400018f0eff */
[----:B------:R-:W-:Y:S01]  /*2b80*/  LOP3.LUT R7, R2, 0x60, RZ, 0x3c, !PT ;  /* 0x0000006002077812 */ /* 0x000fe200078e3cff */
[C---:B------:R-:W-:Y:S01]  /*2b90*/  IMAD.IADD R7, R69.reuse, 0x1, R75 ;  /* 0x0000000145077824 */ /* 0x040fe200078e024b */
[----:B------:R-:W-:Y:S01]  /*2ba0*/  IADD3 R6, R69, R77, RZ ;  /* 0x0000004d45067210 */ /* 0x000fe20007ffe0ff */
[----:B------:R-:W-:Y:S01]  /*2bb0*/  IMAD R77, R71, 0x1d, RZ ;  /* 0x0000001d474d7824 */ /* 0x000fe200078e02ff */
[-C--:B------:R-:W-:Y:S01]  /*2bc0*/  LEA.HI.X.SX32 R237, R113, R25.reuse, 0x1, P0 ;  /* 0x0000001971ed7211 */ /* 0x080fe200000f0eff */
[----:B------:R-:W-:Y:S01]  /*2bd0*/  IMAD R75, R71, 0xf, RZ ;  /* 0x0000000f474b7824 */ /* 0x000fe200078e02ff */
[-C--:B------:R-:W-:Y:S01]  /*2be0*/  IADD3 R98, P3, R79, R24.reuse, RZ ;  /* 0x000000184f627210 */ /* 0x080fe20007f7e0ff */
[----:B------:R-:W-:Y:S01]  /*2bf0*/  IMAD.IADD R7, R69, 0x1, R72 ;  /* 0x0000000145077824 */ /* 0x000fe200078e0248 */
[-C--:B------:R-:W-:Y:S01]  /*2c00*/  IADD3 R228, P0, R229, R24.reuse, RZ ;  /* 0x00000018e5e47210 */ /* 0x080fe20007f1e0ff */
[----:B------:R-:W-:Y:S01]  /*2c10*/  IMAD.SHL.U32 R7, R71, 0x4, RZ ;  /* 0x0000000447077824 */ /* 0x000fe200078e00ff */
[-C--:B------:R-:W-:Y:S01]  /*2c20*/  LEA.HI.X.SX32 R235, R99, R25.reuse, 0x1, P1 ;  /* 0x0000001963eb7211 */ /* 0x080fe200008f0eff */
[----:B------:R-:W-:Y:S01]  /*2c30*/  CS2R R112, SRZ ;  /* 0x0000000000707805 */ /* 0x000fe2000001ff00 */
[----:B------:R-:W-:Y:S01]  /*2c40*/  IADD3 R226, P1, R227, R24, RZ ;  /* 0x00000018e3e27210 */ /* 0x000fe20007f3e0ff */
[----:B0-----:R-:W-:Y:S01]  /*2c50*/  CS2R R116, SRZ ;  /* 0x0000000000747805 */ /* 0x001fe2000001ff00 */
[----:B------:R-:W-:-:S02]  /*2c60*/  LEA.HI.X.SX32 R115, R83, R25, 0x1, P2 ;  /* 0x0000001953737211 */ /* 0x000fc400010f0eff */
[-C--:B------:R-:W-:Y:S02]  /*2c70*/  LEA.HI.X.SX32 R231, R93, R25.reuse, 0x1, P4 ;  /* 0x000000195de77211 */ /* 0x080fe400020f0eff */
[-C--:B------:R-:W-:Y:S01]  /*2c80*/  IADD3 R96, P2, R73, R24.reuse, RZ ;  /* 0x0000001849607210 */ /* 0x080fe20007f5e0ff */
[----:B------:R0:W-:Y:S01]  /*2c90*/  STL.64 [R1+0x50], R114 ;  /* 0x0000507201007387 */ /* 0x0001e20000100a00 */
[-C--:B------:R-:W-:Y:S02]  /*2ca0*/  IADD3 R222, P4, R223, R24.reuse, RZ ;  /* 0x00000018dfde7210 */ /* 0x080fe40007f9e0ff */
[-C--:B------:R-:W-:Y:S02]  /*2cb0*/  LEA.HI.X.SX32 R99, R81, R25.reuse, 0x1, P3 ;  /* 0x0000001951637211 */ /* 0x080fe400018f0eff */
[-C--:B------:R-:W-:Y:S02]  /*2cc0*/  IADD3 R94, P3, R5, R24.reuse, RZ ;  /* 0x00000018055e7210 */ /* 0x080fe40007f7e0ff */
[----:B------:R-:W-:Y:S01]  /*2cd0*/  LEA.HI.X.SX32 R229, R79, R25, 0x1, P0 ;  /* 0x000000194fe57211 */ /* 0x000fe200000f0eff */
[----:B------:R1:W-:Y:S01]  /*2ce0*/  STL.64 [R1+0x18], R98 ;  /* 0x0000186201007387 */ /* 0x0003e20000100a00 */
[----:B------:R-:W-:-:S02]  /*2cf0*/  LEA R92, P0, R71, R24, 0x2 ;  /* 0x00000018475c7211 */ /* 0x000fc400078010ff */
[-C--:B------:R-:W-:Y:S01]  /*2d00*/  LEA.HI.X.SX32 R227, R77, R25.reuse, 0x1, P1 ;  /* 0x000000194de37211 */ /* 0x080fe200008f0eff */
[----:B0-----:R-:W-:Y:S01]  /*2d10*/  CS2R R114, SRZ ;  /* 0x0000000000727805 */ /* 0x001fe2000001ff00 */
[-C--:B------:R-:W-:Y:S02]  /*2d20*/  LEA R82, P1, R71, R24.reuse, 0x3 ;  /* 0x0000001847527211 */ /* 0x080fe400078218ff */
[-C--:B------:R-:W-:Y:S02]  /*2d30*/  LEA.HI.X.SX32 R97, R75, R25.reuse, 0x1, P2 ;  /* 0x000000194b617211 */ /* 0x080fe400010f0eff */
[C---:B------:R-:W-:Y:S02]  /*2d40*/  SHF.L.U32 R9, R71.reuse, 0x3, RZ ;  /* 0x0000000347097819 */ /* 0x040fe400000006ff */
[-C--:B------:R-:W-:Y:S01]  /*2d50*/  LEA R78, P2, R71, R24.reuse, 0x4 ;  /* 0x00000018474e7211 */ /* 0x080fe200078420ff */
[----:B------:R0:W-:Y:S01]  /*2d60*/  STL.64 [R1+0x10], R96 ;  /* 0x0000106001007387 */ /* 0x0001e20000100a00 */
[----:B------:R-:W-:Y:S01]  /*2d70*/  LEA.HI.X.SX32 R223, R73, R25, 0x1, P4 ;  /* 0x0000001949df7211 */ /* 0x000fe200020f0eff */
[----:B-1----:R-:W-:Y:S01]  /*2d80*/  CS2R R98, SRZ ;  /* 0x0000000000627805 */ /* 0x002fe2000001ff00 */
[----:B------:R-:W-:-:S02]  /*2d90*/  LEA R76, P4, R71, R24, 0x5 ;  /* 0x00000018474c7211 */ /* 0x000fc400078828ff */
[-C--:B------:R-:W-:Y:S02]  /*2da0*/  LEA.HI.X.SX32 R95, R71, R25.reuse, 0x1, P3 ;  /* 0x00000019475f7211 */ /* 0x080fe400018f0eff */
[-C--:B------:R-:W-:Y:S02]  /*2db0*/  LEA.HI.X.SX32 R93, R5, R25.reuse, 0x1, P0 ;  /* 0x00000019055d7211 */ /* 0x080fe400000f0eff */
[-C--:B------:R-:W-:Y:S01]  /*2dc0*/  LEA.HI.X.SX32 R83, R7, R25.reuse, 0x1, P1 ;  /* 0x0000001907537211 */ /* 0x080fe200008f0eff */
[----:B------:R1:W-:Y:S01]  /*2dd0*/  STL.64 [R1+0x80], R94 ;  /* 0x0000805e01007387 */ /* 0x0003e20000100a00 */
[-C--:B------:R-:W-:Y:S01]  /*2de0*/  LEA.HI.X.SX32 R79, R9, R25.reuse, 0x1, P2 ;  /* 0x00000019094f7211 */ /* 0x080fe200010f0eff */
[----:B0-----:R-:W-:Y:S01]  /*2df0*/  CS2R R96, SRZ ;  /* 0x0000000000607805 */ /* 0x001fe2000001ff00 */
[----:B------:R-:W-:Y:S01]  /*2e00*/  LEA.HI.X.SX32 R77, R11, R25, 0x1, P4 ;  /* 0x000000190b4d7211 */ /* 0x000fe200020f0eff */
[----:B------:R0:W-:Y:S01]  /*2e10*/  STL.64 [R1+0x78], R92 ;  /* 0x0000785c01007387 */ /* 0x0001e20000100a00 */
[----:B------:R-:W-:-:S02]  /*2e20*/  IADD3 R6, R69, R74, RZ ;  /* 0x0000004a45067210 */ /* 0x000fc40007ffe0ff */
[----:B------:R-:W-:Y:S01]  /*2e30*/  LEA.HI R4, R41, R69, RZ, 0x1e ;  /* 0x0000004529047211 */ /* 0x000fe200078ff0ff */
[----:B------:R2:W-:Y:S01]  /*2e40*/  STL.64 [R1+0x68], R82 ;  /* 0x0000685201007387 */ /* 0x0005e20000100a00 */
[----:B------:R-:W-:Y:S01]  /*2e50*/  IADD3 R6, R69, R252, RZ ;  /* 0x000000fc45067210 */ /* 0x000fe20007ffe0ff */
[----:B------:R-:W-:Y:S01]  /*2e60*/  IMAD R69, R71, 0x1f, RZ ;  /* 0x0000001f47457824 */ /* 0x000fe200078e02ff */
[----:B------:R-:W-:Y:S01]  /*2e70*/  LOP3.LUT R144, R144, 0x10, R124, 0x78, !PT ;  /* 0x0000001090907812 */ /* 0x000fe200078e787c */
[----:B------:R2:W-:Y:S01]  /*2e80*/  STL.64 [R1+0x48], R78 ;  /* 0x0000484e01007387 */ /* 0x0005e20000100a00 */
[----:B------:R-:W-:Y:S01]  /*2e90*/  IADD3 R220, P3, R221, R24, RZ ;  /* 0x00000018dddc7210 */ /* 0x000fe20007f7e0ff */
[----:B-1----:R-:W-:Y:S01]  /*2ea0*/  CS2R R94, SRZ ;  /* 0x00000000005e7805 */ /* 0x002fe2000001ff00 */
[C---:B------:R-:W-:Y:S01]  /*2eb0*/  LOP3.LUT R4, R2.reuse, 0x20, RZ, 0x3c, !PT ;  /* 0x0000002002047812 */ /* 0x040fe200078e3cff */
[----:B------:R2:W-:Y:S01]  /*2ec0*/  STL.64 [R1+0x8], R76 ;  /* 0x0000084c01007387 */ /* 0x0005e20000100a00 */
[----:B------:R-:W-:Y:S01]  /*2ed0*/  LOP3.LUT R4, R2, 0x50, RZ, 0x3c, !PT ;  /* 0x0000005002047812 */ /* 0x000fe200078e3cff */
[----:B------:R-:W-:Y:S01]  /*2ee0*/  IMAD.MOV.U32 R4, RZ, RZ, 0x3f800000 ;  /* 0x3f800000ff047424 */ /* 0x000fe200078e00ff */
[----:B------:R-:W-:Y:S01]  /*2ef0*/  LOP3.LUT R6, R144, 0x20, RZ, 0x3c, !PT ;  /* 0x0000002090067812 */ /* 0x000fe200078e3cff */
[----:B0-----:R-:W-:Y:S01]  /*2f00*/  CS2R R92, SRZ ;  /* 0x00000000005c7805 */ /* 0x001fe2000001ff00 */
[----:B------:R-:W-:-:S02]  /*2f10*/  LOP3.LUT R5, R19, 0x20, RZ, 0x3c, !PT ;  /* 0x0000002013057812 */ /* 0x000fc400078e3cff */
[----:B------:R-:W-:Y:S02]  /*2f20*/  MOV R68, 0xff800000 ;  /* 0xff80000000447802 */ /* 0x000fe40000000f00 */
[----:B------:R-:W-:Y:S02]  /*2f30*/  MOV R41, 0xff800000 ;  /* 0xff80000000297802 */ /* 0x000fe40000000f00 */
[----:B------:R-:W-:Y:S02]  /*2f40*/  MOV R133, 0xff800000 ;  /* 0xff80000000857802 */ /* 0x000fe40000000f00 */
[----:B------:R-:W-:Y:S02]  /*2f50*/  MOV R14, 0x3f800000 ;  /* 0x3f800000000e7802 */ /* 0x000fe40000000f00 */
[----:B------:R-:W-:Y:S02]  /*2f60*/  MOV R17, 0x3f800000 ;  /* 0x3f80000000117802 */ /* 0x000fe40000000f00 */
[----:B------:R-:W-:-:S02]  /*2f70*/  ISETP.LT.U32.AND P6, PT, R0, 0x80, !P5 ;  /* 0x000000800000780c */ /* 0x000fc40006fc1070 */
[----:B------:R-:W-:Y:S02]  /*2f80*/  LEA.HI.X.SX32 R221, R69, R25, 0x1, P3 ;  /* 0x0000001945dd7211 */ /* 0x000fe400018f0eff */
[C---:B------:R-:W-:Y:S02]  /*2f90*/  LOP3.LUT R7, R19.reuse, 0x40, RZ, 0x3c, !PT ;  /* 0x0000004013077812 */ /* 0x040fe400078e3cff */
[----:B------:R-:W-:Y:S02]  /*2fa0*/  LOP3.LUT R6, R19, 0x60, RZ, 0x3c, !PT ;  /* 0x0000006013067812 */ /* 0x000fe400078e3cff */
[----:B--2---:R-:W-:-:S04]  /*2fb0*/  LOP3.LUT R5, R21, 0x40, RZ, 0x3c, !PT ;  /* 0x0000004015057812 */ /* 0x004fc800078e3cff */
.L_x_1:
[----:B------:R-:W2:Y:S04]  /*2fc0*/  LDL.64 R6, [R1+0x78] ;  /* 0x0000780001067983 */ /* 0x000ea80000100a00 */
[----:B------:R-:W3:Y:S04]  /*2fd0*/  LDL.64 R124, [R1+0x70] ;  /* 0x00007000017c7983 */ /* 0x000ee80000100a00 */
[----:B------:R-:W4:Y:S04]  /*2fe0*/  LDL.64 R8, [R1+0x80] ;  /* 0x0000800001087983 */ /* 0x000f280000100a00 */
[----:B------:R-:W5:Y:S04]  /*2ff0*/  LDL.64 R72, [R1+0x68] ;  /* 0x0000680001487983 */ /* 0x000f680000100a00 */
[----:B------:R-:W4:Y:S04]  /*3000*/  LDL.64 R70, [R1+0x58] ;  /* 0x0000580001467983 */ /* 0x000f280000100a00 */
[----:B------:R-:W5:Y:S04]  /*3010*/  LDL.64 R80, [R1+0x30] ;  /* 0x0000300001507983 */ /* 0x000f680000100a00 */
        /* <DEDUP_REMOVED lines=9> */
[----:B------:R-:W5:Y:S01]  /*30b0*/  LDL.64 R148, [R1+0x10] ;  /* 0x0000100001947983 */ /* 0x000f620000100a00 */
[----:B--2---:R-:W-:-:S05]  /*30c0*/  IMAD.WIDE R6, R23, 0x2, R6 ;  /* 0x0000000217067825 */ /* 0x004fca00078e0206 */
[----:B------:R3:W2:Y:S02]  /*30d0*/  LDG.E.U16 R69, [R6.64] ;  /* 0x0000000606457981 */ /* 0x0006a4000c1e1500 */
[C---:B---3--:R-:W-:Y:S02]  /*30e0*/  IMAD.WIDE R6, R23.reuse, 0x2, R124 ;  /* 0x0000000217067825 */ /* 0x048fe400078e027c */
[----:B------:R-:W3:Y:S02]  /*30f0*/  LDL.64 R124, [R1] ;  /* 0x00000000017c7983 */ /* 0x000ee40000100a00 */
[C---:B----4-:R-:W-:Y:S02]  /*3100*/  IMAD.WIDE R8, R23.reuse, 0x2, R8 ;  /* 0x0000000217087825 */ /* 0x050fe400078e0208 */
[----:B------:R0:W4:Y:S02]  /*3110*/  LDG.E.U16 R6, [R6.64] ;  /* 0x0000000606067981 */ /* 0x000124000c1e1500 */
[----:B-----5:R-:W-:-:S02]  /*3120*/  IMAD.WIDE R72, R23, 0x2, R72 ;  /* 0x0000000217487825 */ /* 0x020fc400078e0248 */
[----:B------:R1:W5:Y:S02]  /*3130*/  LDG.E.U16 R9, [R8.64] ;  /* 0x0000000608097981 */ /* 0x000364000c1e1500 */
[----:B------:R-:W-:-:S04]  /*3140*/  IMAD.WIDE R70, R23, 0x2, R70 ;  /* 0x0000000217467825 */ /* 0x000fc800078e0246 */
[C---:B------:R-:W-:Y:S01]  /*3150*/  IMAD.WIDE R10, R23.reuse, 0x2, R24 ;  /* 0x00000002170a7825 */ /* 0x040fe200078e0218 */
[----:B------:R0:W2:Y:S04]  /*3160*/  LDG.E.U16 R12, [R70.64] ;  /* 0x00000006460c7981 */ /* 0x0000a8000c1e1500 */
[----:B-1----:R1:W2:Y:S01]  /*3170*/  LDG.E.U16 R8, [R72.64] ;  /* 0x0000000648087981 */ /* 0x0022a2000c1e1500 */
[----:B------:R-:W-:-:S03]  /*3180*/  IMAD.WIDE R74, R23, 0x2, R74 ;  /* 0x00000002174a7825 */ /* 0x000fc600078e024a */
[----:B------:R1:W2:Y:S01]  /*3190*/  LDG.E.U16 R5, [R10.64] ;  /* 0x000000060a057981 */ /* 0x0002a2000c1e1500 */
[----:B0-----:R-:W-:-:S03]  /*31a0*/  IMAD.WIDE R70, R23, 0x2, R82 ;  /* 0x0000000217467825 */ /* 0x001fc600078e0252 */
[----:B------:R0:W2:Y:S01]  /*31b0*/  LDG.E.U16 R82, [R74.64] ;  /* 0x000000064a527981 */ /* 0x0000a2000c1e1500 */
[----:B-1----:R-:W-:-:S03]  /*31c0*/  IMAD.WIDE R72, R23, 0x2, R80 ;  /* 0x0000000217487825 */ /* 0x002fc600078e0250 */
[----:B------:R1:W2:Y:S01]  /*31d0*/  LDG.E.U16 R80, [R70.64] ;  /* 0x0000000646507981 */ /* 0x0002a2000c1e1500 */
[----:B------:R-:W-:-:S03]  /*31e0*/  IMAD.WIDE R10, R23, 0x2, R136 ;  /* 0x00000002170a7825 */ /* 0x000fc600078e0288 */
[----:B------:R3:W2:Y:S01]  /*31f0*/  LDG.E.U16 R81, [R72.64] ;  /* 0x0000000648517981 */ /* 0x0006a2000c1e1500 */
[----:B------:R-:W-:-:S03]  /*3200*/  IMAD.WIDE R76, R23, 0x2, R76 ;  /* 0x00000002174c7825 */ /* 0x000fc600078e024c */
[----:B------:R0:W2:Y:S01]  /*3210*/  LDG.E.U16 R7, [R10.64] ;  /* 0x000000060a077981 */ /* 0x0000a2000c1e1500 */
[----:B------:R-:W-:-:S03]  /*3220*/  IMAD.WIDE R78, R23, 0x2, R78 ;  /* 0x00000002174e7825 */ /* 0x000fc600078e024e */
[----:B------:R0:W2:Y:S01]  /*3230*/  LDG.E.U16 R83, [R76.64] ;  /* 0x000000064c537981 */ /* 0x0000a2000c1e1500 */
[----:B-1----:R-:W-:-:S03]  /*3240*/  IMAD.WIDE R70, R23, 0x2, R126 ;  /* 0x0000000217467825 */ /* 0x002fc600078e027e */
[----:B------:R1:W2:Y:S01]  /*3250*/  LDG.E.U16 R78, [R78.64] ;  /* 0x000000064e4e7981 */ /* 0x0002a2000c1e1500 */
[----:B0-----:R-:W-:-:S04]  /*3260*/  IMAD.WIDE R74, R23, 0x2, R250 ;  /* 0x00000002174a7825 */ /* 0x001fc800078e02fa */
[C---:B------:R-:W-:Y:S01]  /*3270*/  IMAD.WIDE R10, R23.reuse, 0x2, R130 ;  /* 0x00000002170a7825 */ /* 0x040fe200078e0282 */
[----:B------:R0:W2:Y:S03]  /*3280*/  LDG.E.U16 R127, [R74.64] ;  /* 0x000000064a7f7981 */ /* 0x0000a6000c1e1500 */
[C---:B------:R-:W-:Y:S01]  /*3290*/  IMAD.WIDE R76, R23.reuse, 0x2, R248 ;  /* 0x00000002174c7825 */ /* 0x040fe200078e02f8 */
[----:B-1----:R1:W2:Y:S03]  /*32a0*/  LDG.E.U16 R79, [R10.64] ;  /* 0x000000060a4f7981 */ /* 0x0022a6000c1e1500 */
[----:B0-----:R-:W-:-:S04]  /*32b0*/  IMAD.WIDE R74, R23, 0x2, R234 ;  /* 0x00000002174a7825 */ /* 0x001fc800078e02ea */
[C---:B-1----:R-:W-:Y:S01]  /*32c0*/  IMAD.WIDE R10, R23.reuse, 0x2, R128 ;  /* 0x00000002170a7825 */ /* 0x042fe200078e0280 */
[----:B------:R0:W2:Y:S04]  /*32d0*/  LDG.E.U16 R135, [R74.64] ;  /* 0x000000064a877981 */ /* 0x0000a8000c1e1500 */
[----:B------:R1:W2:Y:S02]  /*32e0*/  LDG.E.U16 R128, [R76.64] ;  /* 0x000000064c807981 */ /* 0x0002a4000c1e1500 */
[----:B-1----:R-:W-:-:S05]  /*32f0*/  IMAD.WIDE R76, R23, 0x2, R232 ;  /* 0x00000002174c7825 */ /* 0x002fca00078e02e8 */
[----:B------:R1:W2:Y:S01]  /*3300*/  LDG.E.U16 R136, [R76.64] ;  /* 0x000000064c887981 */ /* 0x0002a2000c1e1500 */
[----:B0-----:R-:W-:-:S05]  /*3310*/  IMAD.WIDE R74, R23, 0x2, R226 ;  /* 0x00000002174a7825 */ /* 0x001fca00078e02e2 */
[----:B------:R0:W4:Y:S01]  /*3320*/  LDG.E.U16 R147, [R74.64] ;  /* 0x000000064a937981 */ /* 0x000122000c1e1500 */
[----:B-1----:R-:W-:-:S04]  /*3330*/  IMAD.WIDE R76, R23, 0x2, R222 ;  /* 0x00000002174c7825 */ /* 0x002fc800078e02de */
[C---:B0-----:R-:W-:Y:S02]  /*3340*/  IMAD.WIDE R74, R23.reuse, 0x2, R220 ;  /* 0x00000002174a7825 */ /* 0x041fe400078e02dc */
[----:B------:R0:W4:Y:S04]  /*3350*/  LDG.E.U16 R76, [R76.64] ;  /* 0x000000064c4c7981 */ /* 0x000128000c1e1500 */
[----:B------:R-:W4:Y:S01]  /*3360*/  LDG.E.U16 R74, [R74.64] ;  /* 0x000000064a4a7981 */ /* 0x000f22000c1e1500 */
[----:B---3--:R-:W-:-:S03]  /*3370*/  IMAD.WIDE R72, R23, 0x2, R124 ;  /* 0x0000000217487825 */ /* 0x008fc600078e027c */
[----:B------:R1:W3:Y:S04]  /*3380*/  LDG.E.U16 R125, [R70.64] ;  /* 0x00000006467d7981 */ /* 0x0002e8000c1e1500 */
[----:B------:R0:W4:Y:S04]  /*3390*/  LDG.E.U16 R126, [R72.64] ;  /* 0x00000006487e7981 */ /* 0x000128000c1e1500 */
[----:B------:R1:W4:Y:S01]  /*33a0*/  LDG.E.U16 R124, [R10.64] ;  /* 0x000000060a7c7981 */ /* 0x000322000c1e1500 */
[----:B0-----:R-:W-:-:S05]  /*33b0*/  IMAD.WIDE R72, R23, 0x2, R236 ;  /* 0x0000000217487825 */ /* 0x001fca00078e02ec */
[----:B------:R0:W4:Y:S01]  /*33c0*/  LDG.E.U16 R131, [R72.64] ;  /* 0x0000000648837981 */ /* 0x000122000c1e1500 */
[----:B-1----:R-:W-:-:S05]  /*33d0*/  IMAD.WIDE R70, R23, 0x2, R244 ;  /* 0x0000000217467825 */ /* 0x002fca00078e02f4 */
[----:B------:R1:W5:Y:S01]  /*33e0*/  LDG.E.U16 R130, [R70.64] ;  /* 0x0000000646827981 */ /* 0x000362000c1e1500 */
[----:B------:R-:W-:-:S04]  /*33f0*/  IMAD.WIDE R10, R23, 0x2, R246 ;  /* 0x00000002170a7825 */ /* 0x000fc800078e02f6 */
[C---:B0-----:R-:W-:Y:S01]  /*3400*/  IMAD.WIDE R72, R23.reuse, 0x2, R228 ;  /* 0x0000000217487825 */ /* 0x041fe200078e02e4 */
[----:B------:R0:W5:Y:S03]  /*3410*/  LDG.E.U16 R129, [R10.64] ;  /* 0x000000060a817981 */ /* 0x000166000c1e1500 */
[C---:B-1----:R-:W-:Y:S01]  /*3420*/  IMAD.WIDE R70, R23.reuse, 0x2, R230 ;  /* 0x0000000217467825 */ /* 0x042fe200078e02e6 */
[----:B------:R1:W5:Y:S04]  /*3430*/  LDG.E.U16 R139, [R72.64] ;  /* 0x00000006488b7981 */ /* 0x000368000c1e1500 */
[----:B------:R1:W5:Y:S01]  /*3440*/  LDG.E.U16 R138, [R70.64] ;  /* 0x00000006468a7981 */ /* 0x000362000c1e1500 */
[----:B0-----:R-:W-:-:S05]  /*3450*/  IMAD.WIDE R10, R23, 0x2, R242 ;  /* 0x00000002170a7825 */ /* 0x001fca00078e02f2 */
[----:B------:R0:W5:Y:S01]  /*3460*/  LDG.E.U16 R137, [R10.64] ;  /* 0x000000060a897981 */ /* 0x000162000c1e1500 */
[----:B-1----:R-:W-:-:S04]  /*3470*/  IMAD.WIDE R72, R23, 0x2, R238 ;  /* 0x0000000217487825 */ /* 0x002fc800078e02ee */
[C---:B------:R-:W-:Y:S02]  /*3480*/  IMAD.WIDE R70, R23.reuse, 0x2, R148 ;  /* 0x0000000217467825 */ /* 0x040fe400078e0294 */
[----:B------:R-:W5:Y:S02]  /*3490*/  LDG.E.U16 R72, [R72.64] ;  /* 0x0000000648487981 */ /* 0x000f64000c1e1500 */
[----:B0-----:R-:W-:Y:S02]  /*34a0*/  IMAD.WIDE R10, R23, 0x2, R150 ;  /* 0x00000002170a7825 */ /* 0x001fe400078e0296 */
[----:B------:R-:W5:Y:S04]  /*34b0*/  LDG.E.U16 R70, [R70.64] ;  /* 0x0000000646467981 */ /* 0x000f68000c1e1500 */
[----:B------:R-:W5:Y:S04]  /*34c0*/  LDG.E.U16 R10, [R10.64] ;  /* 0x000000060a0a7981 */ /* 0x000f68000c1e1500 */
[----:B------:R-:W-:Y:S01]  /*34d0*/  BAR.SYNC.DEFER_BLOCKING 0x0 ;  /* 0x0000000000007b1d */ /* 0x000fe20000010000 */
[----:B------:R-:W-:-:S02]  /*34e0*/  LOP3.LUT R149, R2, 0x10, RZ, 0x3c, !PT ;  /* 0x0000001002957812 */ /* 0x000fc400078e3cff */
[----:B------:R-:W-:-:S03]  /*34f0*/  LOP3.LUT R148, R2, 0x20, RZ, 0x3c, !PT ;  /* 0x0000002002947812 */ /* 0x000fc600078e3cff */
[----:B--2---:R-:W-:Y:S04]  /*3500*/  STS.U16 [R2+0x8000], R5 ;  /* 0x0080000502007388 */ /* 0x004fe80000000400 */
[----:B------:R0:W-:Y:S01]  /*3510*/  STS.U16 [R2+0x9000], R7 ;  /* 0x0090000702007388 */ /* 0x0001e20000000400 */
[C---:B------:R-:W-:Y:S02]  /*3520*/  LOP3.LUT R77, R2.reuse, 0x70, RZ, 0x3c, !PT ;  /* 0x00000070024d7812 */ /* 0x040fe400078e3cff */
[C---:B------:R-:W-:Y:S02]  /*3530*/  LOP3.LUT R198, R19.reuse, 0x20, RZ, 0x3c, !PT ;  /* 0x0000002013c67812 */ /* 0x040fe400078e3cff */
[C---:B0-----:R-:W-:Y:S02]  /*3540*/  LOP3.LUT R7, R19.reuse, 0x40, RZ, 0x3c, !PT ;  /* 0x0000004013077812 */ /* 0x041fe400078e3cff */
[----:B------:R-:W-:Y:S01]  /*3550*/  LOP3.LUT R5, R19, 0x60, RZ, 0x3c, !PT ;  /* 0x0000006013057812 */ /* 0x000fe200078e3cff */
[----:B---3--:R-:W-:Y:S04]  /*3560*/  STS.U16 [R2+0xa000], R125 ;  /* 0x00a0007d02007388 */ /* 0x008fe80000000400 */
[----:B----4-:R-:W-:Y:S04]  /*3570*/  STS.U16 [R2+0xb000], R131 ;  /* 0x00b0008302007388 */ /* 0x010fe80000000400 */
[----:B-----5:R-:W-:Y:S04]  /*3580*/  STS.U16 [R149+0x8200], R9 ;  /* 0x0082000995007388 */ /* 0x020fe80000000400 */
[----:B------:R-:W-:Y:S04]  /*3590*/  STS.U16 [R149+0x9200], R79 ;  /* 0x0092004f95007388 */ /* 0x000fe80000000400 */
[----:B------:R-:W-:Y:S04]  /*35a0*/  STS.U16 [R149+0xa200], R126 ;  /* 0x00a2007e95007388 */ /* 0x000fe80000000400 */
[----:B------:R0:W-:Y:S04]  /*35b0*/  STS.U16 [R149+0xb200], R135 ;  /* 0x00b2008795007388 */ /* 0x0001e80000000400 */
[----:B------:R-:W-:Y:S04]  /*35c0*/  STS.U16 [R148+0x8400], R69 ;  /* 0x0084004594007388 */ /* 0x000fe80000000400 */
[----:B------:R-:W-:Y:S01]  /*35d0*/  STS.U16 [R148+0x9400], R80 ;  /* 0x0094005094007388 */ /* 0x000fe20000000400 */
[----:B0-----:R-:W-:-:S03]  /*35e0*/  LOP3.LUT R149, R2, 0x30, RZ, 0x3c, !PT ;  /* 0x0000003002957812 */ /* 0x001fc600078e3cff */
        /* <DEDUP_REMOVED lines=25> */
[----:B------:R-:W-:Y:S06]  /*3780*/  BAR.SYNC.DEFER_BLOCKING 0x0 ;  /* 0x0000000000007b1d */ /* 0x000fec0000010000 */
[----:B------:R-:W-:Y:S04]  /*3790*/  LDSM.16.MT88.4 R124, [R19] ;  /* 0x00000000137c783b */ /* 0x000fe80000004200 */
[----:B------:R-:W0:Y:S04]  /*37a0*/  LDSM.16.M88.4 R76, [R21+0x8000] ;  /* 0x00800000154c783b */ /* 0x000e280000000200 */
[----:B------:R-:W1:Y:S04]  /*37b0*/  LDSM.16.MT88.4 R80, [R198] ;  /* 0x00000000c650783b */ /* 0x000e680000004200 */
[----:B------:R-:W2:Y:S04]  /*37c0*/  LDSM.16.MT88.4 R128, [R19+0x800] ;  /* 0x000800001380783b */ /* 0x000ea80000004200 */
[----:B------:R-:W3:Y:S04]  /*37d0*/  LDSM.16.MT88.4 R8, [R198+0x800] ;  /* 0x00080000c608783b */ /* 0x000ee80000004200 */
[----:B------:R-:W4:Y:S01]  /*37e0*/  LDSM.16.MT88.4 R136, [R7] ;  /* 0x000000000788783b */ /* 0x000f220000004200 */
[----:B------:R-:W-:-:S03]  /*37f0*/  LOP3.LUT R6, R21, 0x40, RZ, 0x3c, !PT ;  /* 0x0000004015067812 */ /* 0x000fc600078e3cff */
[----:B------:R-:W5:Y:S04]  /*3800*/  LDSM.16.MT88.4 R156, [R5] ;  /* 0x00000000059c783b */ /* 0x000f680000004200 */
[----:B------:R-:W2:Y:S04]  /*3810*/  LDSM.16.MT88.4 R72, [R7+0x800] ;  /* 0x000800000748783b */ /* 0x000ea80000004200 */
[----:B------:R-:W-:Y:S04]  /*3820*/  LDSM.16.MT88.4 R152, [R198+0x1000] ;  /* 0x00100000c698783b */ /* 0x000fe80000004200 */
[----:B------:R-:W-:Y:S01]  /*3830*/  LDSM.16.MT88.4 R148, [R5+0x800] ;  /* 0x000800000594783b */ /* 0x000fe20000004200 */
[-C--:B0-----:R-:W-:Y:S08]  /*3840*/  HMMA.16816.F32.BF16 R124, R124, R76.reuse, RZ ;  /* 0x0000004c7c7c723c */ /* 0x081ff000000418ff */
[----:B-1----:R-:W-:Y:S11]  /*3850*/  HMMA.16816.F32.BF16 R80, R80, R76, RZ ;  /* 0x0000004c5050723c */ /* 0x002ff600000418ff */
[----:B------:R-:W-:Y:S05]  /*3860*/  @!UPT UIADD3 URZ, URZ, URZ, URZ ;  /* 0x0000003f3f3ff290 */ /* 0x000fea000fffe03f */
[-C--:B--2---:R-:W-:Y:S01]  /*3870*/  HMMA.16816.F32.BF16 R128, R128, R78.reuse, R124 ;  /* 0x0000004e8080723c */ /* 0x084fe2000004187c */
[----:B------:R-:W0:Y:S07]  /*3880*/  LDSM.16.M88.4 R124, [R6+0x8000] ;  /* 0x00800000067c783b */ /* 0x000e2e0000000200 */
[----:B---3--:R-:W-:Y:S01]  /*3890*/  HMMA.16816.F32.BF16 R8, R8, R78, R80 ;  /* 0x0000004e0808723c */ /* 0x008fe20000041850 */
[----:B------:R-:W1:Y:S07]  /*38a0*/  LDSM.16.MT88.4 R80, [R19+0x1000] ;  /* 0x001000001350783b */ /* 0x000e6e0000004200 */
[-C--:B----4-:R-:W-:Y:S08]  /*38b0*/  HMMA.16816.F32.BF16 R136, R136, R76.reuse, RZ ;  /* 0x0000004c8888723c */ /* 0x090ff000000418ff */
[----:B-----5:R-:W-:Y:S11]  /*38c0*/  HMMA.16816.F32.BF16 R156, R156, R76, RZ ;  /* 0x0000004c9c9c723c */ /* 0x020ff600000418ff */
[----:B------:R-:W-:Y:S05]  /*38d0*/  @!UPT UIADD3 URZ, URZ, URZ, URZ ;  /* 0x0000003f3f3ff290 */ /* 0x000fea000fffe03f */
[----:B------:R-:W-:Y:S01]  /*38e0*/  HMMA.16816.F32.BF16 R72, R72, R78, R136 ;  /* 0x0000004e4848723c */ /* 0x000fe20000041888 */
[----:B------:R-:W2:Y:S07]  /*38f0*/  LDSM.16.MT88.4 R136, [R7+0x1000] ;  /* 0x001000000788783b */ /* 0x000eae0000004200 */
[-C--:B0-----:R-:W-:Y:S01]  /*3900*/  HMMA.16816.F32.BF16 R152, R152, R124.reuse, R8 ;  /* 0x0000007c9898723c */ /* 0x081fe20000041808 */
[----:B------:R-:W0:Y:S07]  /*3910*/  LDSM.16.MT88.4 R8, [R198+0x1800] ;  /* 0x00180000c608783b */ /* 0x000e2e0000004200 */
[----:B-1----:R-:W-:Y:S01]  /*3920*/  HMMA.16816.F32.BF16 R128, R80, R124, R128 ;  /* 0x0000007c5080723c */ /* 0x002fe20000041880 */
[----:B------:R-:W1:Y:S07]  /*3930*/  LDSM.16.MT88.4 R80, [R19+0x1800] ;  /* 0x001800001350783b */ /* 0x000e6e0000004200 */
[----:B------:R-:W-:Y:S01]  /*3940*/  HMMA.16816.F32.BF16 R76, R148, R78, R156 ;  /* 0x0000004e944c723c */ /* 0x000fe2000004189c */
[----:B------:R-:W3:Y:S04]  /*3950*/  LDSM.16.MT88.4 R148, [R5+0x1000] ;  /* 0x001000000594783b */ /* 0x000ee80000004200 */
[----:B------:R-:W-:Y:S03]  /*3960*/  LDSM.16.MT88.4 R156, [R5+0x1800] ;  /* 0x00180000059c783b */ /* 0x000fe60000004200 */
[----:B--2---:R-:W-:Y:S01]  /*3970*/  HMMA.16816.F32.BF16 R72, R136, R124, R72 ;  /* 0x0000007c8848723c */ /* 0x004fe20000041848 */
[----:B------:R-:W2:Y:S07]  /*3980*/  LDSM.16.MT88.4 R136, [R7+0x1800] ;  /* 0x001800000788783b */ /* 0x000eae0000004200 */
[-C--:B0-----:R-:W-:Y:S01]  /*3990*/  HMMA.16816.F32.BF16 R152, R8, R126.reuse, R152 ;  /* 0x0000007e0898723c */ /* 0x081fe20000041898 */
[----:B------:R-:W-:Y:S07]  /*39a0*/  LDSM.16.MT88.4 R8, [R19+0x2000] ;  /* 0x002000001308783b */ /* 0x000fee0000004200 */
[----:B-1----:R-:W-:Y:S01]  /*39b0*/  HMMA.16816.F32.BF16 R128, R80, R126, R128 ;  /* 0x0000007e5080723c */ /* 0x002fe20000041880 */
[----:B------:R-:W0:Y:S07]  /*39c0*/  LDSM.16.M88.4 R80, [R21+0x8080] ;  /* 0x008080001550783b */ /* 0x000e2e0000000200 */
[----:B---3--:R-:W-:Y:S01]  /*39d0*/  HMMA.16816.F32.BF16 R76, R148, R124, R76 ;  /* 0x0000007c944c723c */ /* 0x008fe2000004184c */
[----:B------:R-:W1:Y:S07]  /*39e0*/  LDSM.16.MT88.4 R148, [R198+0x2000] ;  /* 0x00200000c694783b */ /* 0x000e6e0000004200 */
[-C--:B--2---:R-:W-:Y:S01]  /*39f0*/  HMMA.16816.F32.BF16 R72, R136, R126.reuse, R72 ;  /* 0x0000007e8848723c */ /* 0x084fe20000041848 */
[----:B------:R-:W2:Y:S11]  /*3a00*/  LDSM.16.MT88.4 R136, [R7+0x2000] ;  /* 0x002000000788783b */ /* 0x000eb60000004200 */
[----:B------:R-:W-:Y:S04]  /*3a10*/  @!UPT UIADD3 URZ, URZ, URZ, URZ ;  /* 0x0000003f3f3ff290 */ /* 0x000fe8000fffe03f */
[----:B------:R-:W-:Y:S01]  /*3a20*/  HMMA.16816.F32.BF16 R124, R156, R126, R76 ;  /* 0x0000007e9c7c723c */ /* 0x000fe2000004184c */
[----:B------:R-:W3:Y:S04]  /*3a30*/  LDSM.16.MT88.4 R76, [R5+0x2000] ;  /* 0x00200000054c783b */ /* 0x000ee80000004200 */
[----:B------:R-:W-:Y:S03]  /*3a40*/  LDSM.16.MT88.4 R156, [R5+0x2800] ;  /* 0x00280000059c783b */ /* 0x000fe60000004200 */
[-C--:B0-----:R-:W-:Y:S01]  /*3a50*/  HMMA.16816.F32.BF16 R128, R8, R80.reuse, R128 ;  /* 0x000000500880723c */ /* 0x081fe20000041880 */
[----:B------:R-:W0:Y:S07]  /*3a60*/  LDSM.16.MT88.4 R8, [R19+0x2800] ;  /* 0x002800001308783b */ /* 0x000e2e0000004200 */
[-C--:B-1----:R-:W-:Y:S01]  /*3a70*/  HMMA.16816.F32.BF16 R152, R148, R80.reuse, R152 ;  /* 0x000000509498723c */ /* 0x082fe20000041898 */
[----:B------:R-:W1:Y:S07]  /*3a80*/  LDSM.16.MT88.4 R148, [R198+0x2800] ;  /* 0x00280000c694783b */ /* 0x000e6e0000004200 */
[-C--:B--2---:R-:W-:Y:S01]  /*3a90*/  HMMA.16816.F32.BF16 R72, R136, R80.reuse, R72 ;  /* 0x000000508848723c */ /* 0x084fe20000041848 */
[----:B------:R-:W2:Y:S07]  /*3aa0*/  LDSM.16.MT88.4 R136, [R7+0x2800] ;  /* 0x002800000788783b */ /* 0x000eae0000004200 */
[----:B---3--:R-:W-:Y:S01]  /*3ab0*/  HMMA.16816.F32.BF16 R124, R76, R80, R124 ;  /* 0x000000504c7c723c */ /* 0x008fe2000004187c */
[----:B------:R-:W-:Y:S07]  /*3ac0*/  LDSM.16.M88.4 R76, [R6+0x8080] ;  /* 0x00808000064c783b */ /* 0x000fee0000000200 */
[-C--:B0-----:R-:W-:Y:S01]  /*3ad0*/  HMMA.16816.F32.BF16 R128, R8, R82.reuse, R128 ;  /* 0x000000520880723c */ /* 0x081fe20000041880 */
[----:B------:R-:W0:Y:S07]  /*3ae0*/  LDSM.16.MT88.4 R8, [R19+0x3000] ;  /* 0x003000001308783b */ /* 0x000e2e0000004200 */
[-C--:B-1----:R-:W-:Y:S01]  /*3af0*/  HMMA.16816.F32.BF16 R152, R148, R82.reuse, R152 ;  /* 0x000000529498723c */ /* 0x082fe20000041898 */
[----:B------:R-:W1:Y:S07]  /*3b00*/  LDSM.16.MT88.4 R148, [R198+0x3000] ;  /* 0x00300000c694783b */ /* 0x000e6e0000004200 */
[-C--:B--2---:R-:W-:Y:S01]  /*3b10*/  HMMA.16816.F32.BF16 R72, R136, R82.reuse, R72 ;  /* 0x000000528848723c */ /* 0x084fe20000041848 */
[----:B------:R-:W2:Y:S07]  /*3b20*/  LDSM.16.MT88.4 R136, [R7+0x3000] ;  /* 0x003000000788783b */ /* 0x000eae0000004200 */
        /* <DEDUP_REMOVED lines=8> */
[----:B------:R-:W-:Y:S07]  /*3bb0*/  LDSM.16.MT88.4 R136, [R19+0x4000] ;  /* 0x004000001388783b */ /* 0x000fee0000004200 */
[----:B---3--:R-:W-:Y:S01]  /*3bc0*/  HMMA.16816.F32.BF16 R80, R124, R76, R80 ;  /* 0x0000004c7c50723c */ /* 0x008fe20000041850 */
[----:B------:R-:W2:Y:S07]  /*3bd0*/  LDSM.16.MT88.4 R124, [R5+0x3800] ;  /* 0x00380000057c783b */ /* 0x000eae0000004200 */
[-C--:B0-----:R-:W-:Y:S01]  /*3be0*/  HMMA.16816.F32.BF16 R128, R8, R78.reuse, R128 ;  /* 0x0000004e0880723c */ /* 0x081fe20000041880 */
[----:B------:R-:W0:Y:S07]  /*3bf0*/  LDSM.16.M88.4 R8, [R21+0x8100] ;  /* 0x008100001508783b */ /* 0x000e2e0000000200 */
[-C--:B-1----:R-:W-:Y:S01]  /*3c00*/  HMMA.16816.F32.BF16 R72, R148, R78.reuse, R72 ;  /* 0x0000004e9448723c */ /* 0x082fe20000041848 */
[----:B------:R-:W1:Y:S07]  /*3c10*/  LDSM.16.MT88.4 R148, [R198+0x4000] ;  /* 0x00400000c694783b */ /* 0x000e6e0000004200 */
[-C--:B------:R-:W-:Y:S01]  /*3c20*/  HMMA.16816.F32.BF16 R152, R156, R78.reuse, R152 ;  /* 0x0000004e9c98723c */ /* 0x080fe20000041898 */
[----:B------:R-:W-:Y:S07]  /*3c30*/  LDSM.16.MT88.4 R156, [R198+0x4800] ;  /* 0x00480000c69c783b */ /* 0x000fee0000004200 */
[----:B--2---:R-:W-:Y:S01]  /*3c40*/  HMMA.16816.F32.BF16 R76, R124, R78, R80 ;  /* 0x0000004e7c4c723c */ /* 0x004fe20000041850 */
[----:B------:R-:W2:Y:S04]  /*3c50*/  LDSM.16.MT88.4 R124, [R7+0x4000] ;  /* 0x00400000077c783b */ /* 0x000ea80000004200 */
[----:B------:R-:W3:Y:S03]  /*3c60*/  LDSM.16.MT88.4 R80, [R5+0x4000] ;  /* 0x004000000550783b */ /* 0x000ee60000004200 */
[-C--:B0-----:R-:W-:Y:S01]  /*3c70*/  HMMA.16816.F32.BF16 R128, R136, R8.reuse, R128 ;  /* 0x000000088880723c */ /* 0x081fe20000041880 */
[----:B------:R-:W0:Y:S07]  /*3c80*/  LDSM.16.MT88.4 R136, [R19+0x4800] ;  /* 0x004800001388783b */ /* 0x000e2e0000004200 */
[-C--:B-1----:R-:W-:Y:S01]  /*3c90*/  HMMA.16816.F32.BF16 R152, R148, R8.reuse, R152 ;  /* 0x000000089498723c */ /* 0x082fe20000041898 */
[----:B------:R-:W-:Y:S07]  /*3ca0*/  LDSM.16.M88.4 R148, [R6+0x8100] ;  /* 0x008100000694783b */ /* 0x000fee0000000200 */
[-C--:B--2---:R-:W-:Y:S01]  /*3cb0*/  HMMA.16816.F32.BF16 R72, R124, R8.reuse, R72 ;  /* 0x000000087c48723c */ /* 0x084fe20000041848 */
[----:B------:R-:W1:Y:S07]  /*3cc0*/  LDSM.16.MT88.4 R124, [R5+0x4800] ;  /* 0x00480000057c783b */ /* 0x000e6e0000004200 */
[----:B---3--:R-:W-:Y:S01]  /*3cd0*/  HMMA.16816.F32.BF16 R76, R80, R8, R76 ;  /* 0x00000008504c723c */ /* 0x008fe2000004184c */
[----:B------:R-:W2:Y:S07]  /*3ce0*/  LDSM.16.MT88.4 R80, [R7+0x4800] ;  /* 0x004800000750783b */ /* 0x000eae0000004200 */
[-C--:B0-----:R-:W-:Y:S01]  /*3cf0*/  HMMA.16816.F32.BF16 R128, R136, R10.reuse, R128 ;  /* 0x0000000a8880723c */ /* 0x081fe20000041880 */
[----:B------:R-:W0:Y:S07]  /*3d00*/  LDSM.16.MT88.4 R136, [R19+0x5000] ;  /* 0x005000001388783b */ /* 0x000e2e0000004200 */
[-C--:B------:R-:W-:Y:S01]  /*3d10*/  HMMA.16816.F32.BF16 R152, R156, R10.reuse, R152 ;  /* 0x0000000a9c98723c */ /* 0x080fe20000041898 */
[----:B------:R-:W3:Y:S07]  /*3d20*/  LDSM.16.MT88.4 R156, [R198+0x5000] ;  /* 0x00500000c69c783b */ /* 0x000eee0000004200 */
[-C--:B-1----:R-:W-:Y:S01]  /*3d30*/  HMMA.16816.F32.BF16 R76, R124, R10.reuse, R76 ;  /* 0x0000000a7c4c723c */ /* 0x082fe2000004184c */
[----:B------:R-:W1:Y:S07]  /*3d40*/  LDSM.16.MT88.4 R124, [R5+0x5000] ;  /* 0x00500000057c783b */ /* 0x000e6e0000004200 */
[----:B--2---:R-:W-:Y:S01]  /*3d50*/  HMMA.16816.F32.BF16 R72, R80, R10, R72 ;  /* 0x0000000a5048723c */ /* 0x004fe20000041848 */
[----:B------:R-:W2:Y:S04]  /*3d60*/  LDSM.16.MT88.4 R80, [R19+0x5800] ;  /* 0x005800001350783b */ /* 0x000ea80000004200 */
[----:B------:R-:W-:Y:S03]  /*3d70*/  LDSM.16.MT88.4 R8, [R7+0x5000] ;  /* 0x005000000708783b */ /* 0x000fe60000004200 */
[-C--:B0-----:R-:W-:Y:S01]  /*3d80*/  HMMA.16816.F32.BF16 R128, R136, R148.reuse, R128 ;  /* 0x000000948880723c */ /* 0x081fe20000041880 */
[----:B------:R-:W0:Y:S07]  /*3d90*/  LDSM.16.MT88.4 R136, [R198+0x5800] ;  /* 0x00580000c688783b */ /* 0x000e2e0000004200 */
[-C--:B---3--:R-:W-:Y:S01]  /*3da0*/  HMMA.16816.F32.BF16 R152, R156, R148.reuse, R152 ;  /* 0x000000949c98723c */ /* 0x088fe20000041898 */
[----:B------:R-:W-:Y:S07]  /*3db0*/  LDSM.16.MT88.4 R156, [R5+0x5800] ;  /* 0x00580000059c783b */ /* 0x000fee0000004200 */
[----:B-1----:R-:W-:Y:S01]  /*3dc0*/  HMMA.16816.F32.BF16 R76, R124, R148, R76 ;  /* 0x000000947c4c723c */ /* 0x002fe2000004184c */
[----:B------:R-:W-:Y:S07]  /*3dd0*/  LDSM.16.MT88.4 R124, [R19+0x6000] ;  /* 0x00600000137c783b */ /* 0x000fee0000004200 */
[-C--:B--2---:R-:W-:Y:S01]  /*3de0*/  HMMA.16816.F32.BF16 R128, R80, R150.reuse, R128 ;  /* 0x000000965080723c */ /* 0x084fe20000041880 */
[----:B------:R-:W1:Y:S07]  /*3df0*/  LDSM.16.M88.4 R80, [R21+0x8180] ;  /* 0x008180001550783b */ /* 0x000e6e0000000200 */
[----:B0-----:R-:W-:Y:S01]  /*3e00*/  HMMA.16816.F32.BF16 R136, R136, R150, R152 ;  /* 0x000000968888723c */ /* 0x001fe20000041898 */
[----:B------:R-:W0:Y:S07]  /*3e10*/  LDSM.16.MT88.4 R152, [R198+0x6000] ;  /* 0x00600000c698783b */ /* 0x000e2e0000004200 */
[----:B------:R-:W-:Y:S01]  /*3e20*/  HMMA.16816.F32.BF16 R8, R8, R148, R72 ;  /* 0x000000940808723c */ /* 0x000fe20000041848 */
[----:B------:R-:W2:Y:S07]  /*3e30*/  LDSM.16.MT88.4 R72, [R7+0x5800] ;  /* 0x005800000748783b */ /* 0x000eae0000004200 */
[-C--:B-1----:R-:W-:Y:S01]  /*3e40*/  HMMA.16816.F32.BF16 R124, R124, R80.reuse, R128 ;  /* 0x000000507c7c723c */ /* 0x082fe20000041880 */
[----:B------:R-:W1:Y:S07]  /*3e50*/  LDSM.16.MT88.4 R128, [R19+0x6800] ;  /* 0x006800001380783b */ /* 0x000e6e0000004200 */
[----:B0-----:R-:W-:Y:S01]  /*3e60*/  HMMA.16816.F32.BF16 R152, R152, R80, R136 ;  /* 0x000000509898723c */ /* 0x001fe20000041888 */
[----:B------:R-:W0:Y:S07]  /*3e70*/  LDSM.16.MT88.4 R136, [R198+0x6800] ;  /* 0x00680000c688783b */ /* 0x000e2e0000004200 */
[-C--:B--2---:R-:W-:Y:S01]  /*3e80*/  HMMA.16816.F32.BF16 R8, R72, R150.reuse, R8 ;  /* 0x000000964808723c */ /* 0x084fe20000041808 */
[----:B------:R-:W2:Y:S07]  /*3e90*/  LDSM.16.MT88.4 R72, [R7+0x6000] ;  /* 0x006000000748783b */ /* 0x000eae0000004200 */
[----:B------:R-:W-:Y:S01]  /*3ea0*/  HMMA.16816.F32.BF16 R76, R156, R150, R76 ;  /* 0x000000969c4c723c */ /* 0x000fe2000004184c */
[----:B------:R-:W3:Y:S04]  /*3eb0*/  LDSM.16.MT88.4 R148, [R5+0x6000] ;  /* 0x006000000594783b */ /* 0x000ee80000004200 */
[----:B------:R-:W-:Y:S03]  /*3ec0*/  LDSM.16.MT88.4 R156, [R5+0x6800] ;  /* 0x00680000059c783b */ /* 0x000fe60000004200 */
[-C--:B-1----:R-:W-:Y:S01]  /*3ed0*/  HMMA.16816.F32.BF16 R124, R128, R82.reuse, R124 ;  /* 0x00000052807c723c */ /* 0x082fe2000004187c */
[----:B------:R-:W-:Y:S07]  /*3ee0*/  LDSM.16.M88.4 R128, [R6+0x8180] ;  /* 0x008180000680783b */ /* 0x000fee0000000200 */
[----:B0-----:R-:W-:Y:S01]  /*3ef0*/  HMMA.16816.F32.BF16 R136, R136, R82, R152 ;  /* 0x000000528888723c */ /* 0x001fe20000041898 */
[----:B------:R-:W0:Y:S07]  /*3f00*/  LDSM.16.MT88.4 R152, [R198+0x7000] ;  /* 0x00700000c698783b */ /* 0x000e2e0000004200 */
[-C--:B--2---:R-:W-:Y:S01]  /*3f10*/  HMMA.16816.F32.BF16 R8, R72, R80.reuse, R8 ;  /* 0x000000504808723c */ /* 0x084fe20000041808 */
[----:B------:R-:W1:Y:S07]  /*3f20*/  LDSM.16.MT88.4 R72, [R7+0x6800] ;  /* 0x006800000748783b */ /* 0x000e6e0000004200 */
[----:B---3--:R-:W-:Y:S01]  /*3f30*/  HMMA.16816.F32.BF16 R76, R148, R80, R76 ;  /* 0x00000050944c723c */ /* 0x008fe2000004184c */
[----:B------:R-:W2:Y:S04]  /*3f40*/  LDSM.16.MT88.4 R148, [R19+0x7000] ;  /* 0x007000001394783b */ /* 0x000ea80000004200 */
[----:B------:R-:W3:Y:S03]  /*3f50*/  S2R R12, SR_CTAID.X ;  /* 0x00000000000c7919 */ /* 0x000ee60000002500 */
[----:B0-----:R-:W-:Y:S01]  /*3f60*/  HMMA.16816.F32.BF16 R136, R152, R128, R136 ;  /* 0x000000809888723c */ /* 0x001fe20000041888 */
[----:B------:R0:W-:Y:S04]  /*3f70*/  LDSM.16.MT88.4 R152, [R198+0x7800] ;  /* 0x00780000c698783b */ /* 0x0001e80000004200 */
[----:B0-----:R-:W0:Y:S01]  /*3f80*/  S2R R198, SR_TID.X ;  /* 0x0000000000c67919 */ /* 0x001e220000002100 */
[----:B---3--:R-:W-:-:S02]  /*3f90*/  IMAD.SHL.U32 R12, R12, 0x40, RZ ;  /* 0x000000400c0c7824 */ /* 0x008fc400078e00ff */
[-C--:B-1----:R-:W-:Y:S01]  /*3fa0*/  HMMA.16816.F32.BF16 R8, R72, R82.reuse, R8 ;  /* 0x000000524808723c */ /* 0x082fe20000041808 */
[----:B------:R-:W1:Y:S04]  /*3fb0*/  S2R R70, SR_CTAID.X ;  /* 0x0000000000467919 */ /* 0x000e680000002500 */
[----:B------:R-:W-:Y:S03]  /*3fc0*/  LDSM.16.MT88.4 R72, [R7+0x7000] ;  /* 0x007000000748783b */ /* 0x000fe60000004200 */
[----:B------:R-:W-:Y:S01]  /*3fd0*/  HMMA.16816.F32.BF16 R76, R156, R82, R76 ;  /* 0x000000529c4c723c */ /* 0x000fe2000004184c */
[----:B------:R-:W-:Y:S04]  /*3fe0*/  LDSM.16.MT88.4 R80, [R5+0x7000] ;  /* 0x007000000550783b */ /* 0x000fe80000004200 */
[----:B------:R3:W-:Y:S03]  /*3ff0*/  LDSM.16.MT88.4 R156, [R5+0x7800] ;  /* 0x00780000059c783b */ /* 0x0007e60000004200 */
[----:B--2---:R-:W-:Y:S01]  /*4000*/  HMMA.16816.F32.BF16 R124, R148, R128, R124 ;  /* 0x00000080947c723c */ /* 0x004fe2000004187c */
[----:B------:R-:W2:Y:S01]  /*4010*/  LDSM.16.MT88.4 R148, [R19+0x7800] ;  /* 0x007800001394783b */ /* 0x000ea20000004200 */
[----:B0-----:R-:W-:-:S02]  /*4020*/  LOP3.LUT R198, R198, 0x1c, RZ, 0xc0, !PT ;  /* 0x0000001cc6c67812 */ /* 0x001fc400078ec0ff */
[----:B---3--:R-:W-:Y:S02]  /*4030*/  IADD3 R5, P0, R241, UR4, RZ ;  /* 0x00000004f1057c10 */ /* 0x008fe4000ff1e0ff */
[----:B------:R-:W-:Y:S02]  /*4040*/  LEA.HI R12, R198, R12, RZ, 0x1e ;  /* 0x0000000cc60c7211 */ /* 0x000fe400078ff0ff */
[----:B------:R-:W0:Y:S02]  /*4050*/  S2R R198, SR_TID.X ;  /* 0x0000000000c67919 */ /* 0x000e240000002100 */
[CC--:B------:R-:W-:Y:S02]  /*4060*/  ISETP.GT.U32.AND P4, PT, R5.reuse, R12.reuse, PT ;  /* 0x0000000c0500720c */ /* 0x0c0fe40003f84070 */
[----:B------:R-:W-:Y:S02]  /*4070*/  ISETP.GE.U32.AND P2, PT, R5, R12, PT ;  /* 0x0000000c0500720c */ /* 0x000fe40003f46070 */
[----:B------:R-:W3:Y:S01]  /*4080*/  S2R R12, SR_CTAID.X ;  /* 0x00000000000c7919 */ /* 0x000ee20000002500 */
[----:B0-----:R-:W-:-:S04]  /*4090*/  LOP3.LUT R198, R198, 0x1c, RZ, 0xc0, !PT ;  /* 0x0000001cc6c67812 */ /* 0x001fc800078ec0ff */
[----:B------:R-:W-:Y:S02]  /*40a0*/  LEA.HI R198, R198, 0x10, RZ, 0x1e ;  /* 0x00000010c6c67811 */ /* 0x000fe400078ff0ff */
[----:B---3--:R-:W-:-:S05]  /*40b0*/  SHF.L.U32 R12, R12, 0x6, RZ ;  /* 0x000000060c0c7819 */ /* 0x008fca00000006ff */
[----:B------:R-:W-:Y:S02]  /*40c0*/  IMAD.IADD R12, R12, 0x1, R198 ;  /* 0x000000010c0c7824 */ /* 0x000fe400078e02c6 */
[----:B------:R-:W0:Y:S01]  /*40d0*/  S2R R198, SR_TID.X ;  /* 0x0000000000c67919 */ /* 0x000e220000002100 */
[----:B--2---:R-:W-:Y:S01]  /*40e0*/  HMMA.16816.F32.BF16 R124, R148, R130, R124 ;  /* 0x00000082947c723c */ /* 0x004fe2000004187c */
[----:B------:R-:W-:-:S04]  /*40f0*/  IADD3.X R69, RZ, UR5, RZ, P0, !PT ;  /* 0x00000005ff457c10 */ /* 0x000fc800087fe4ff */
[----:B------:R-:W-:Y:S02]  /*4100*/  ISETP.GT.U32.AND.EX P4, PT, R69, RZ, PT, P4 ;  /* 0x000000ff4500720c */ /* 0x000fe40003f84140 */
[CC--:B------:R-:W-:Y:S02]  /*4110*/  ISETP.GT.U32.AND P1, PT, R5.reuse, R12.reuse, PT ;  /* 0x0000000c0500720c */ /* 0x0c0fe40003f24070 */
[----:B0-----:R-:W-:Y:S11]  /*4120*/  LOP3.LUT R198, R198, 0x1c, RZ, 0xc0, !PT ;  /* 0x0000001cc6c67812 */ /* 0x001ff600078ec0ff */
[----:B------:R-:W-:Y:S04]  /*4130*/  @!UPT UIADD3 URZ, URZ, URZ, URZ ;  /* 0x0000003f3f3ff290 */ /* 0x000fe8000fffe03f */
[----:B------:R-:W-:Y:S01]  /*4140*/  FMUL R6, R124, c[0x0][0x188] ;  /* 0x000062007c067a20 */ /* 0x000fe20000400000 */
[----:B------:R-:W-:Y:S02]  /*4150*/  LEA.HI R200, R198, 0x18, RZ, 0x1e ;  /* 0x00000018c6c87811 */ /* 0x000fe400078ff0ff */
[----:B------:R-:W0:Y:S02]  /*4160*/  S2R R198, SR_TID.X ;  /* 0x0000000000c67919 */ /* 0x000e240000002100 */
[----:B------:R-:W-:Y:S02]  /*4170*/  FSEL R6, R6, -INF , !P4 ;  /* 0xff80000006067808 */ /* 0x000fe40006000000 */
[----:B------:R-:W-:Y:S02]  /*4180*/  ISETP.GE.U32.AND P4, PT, R5, R12, PT ;  /* 0x0000000c0500720c */ /* 0x000fe40003f86070 */
[----:B------:R-:W2:Y:S01]  /*4190*/  S2R R12, SR_CTAID.X ;  /* 0x00000000000c7919 */ /* 0x000ea20000002500 */
[----:B-1----:R-:W-:-:S04]  /*41a0*/  IMAD.SHL.U32 R70, R70, 0x40, RZ ;  /* 0x0000004046467824 */ /* 0x002fc800078e00ff */
[----:B------:R-:W-:-:S05]  /*41b0*/  IMAD.IADD R70, R70, 0x1, R252 ;  /* 0x0000000146467824 */ /* 0x000fca00078e02fc */
[----:B------:R-:W-:Y:S02]  /*41c0*/  ISETP.GT.U32.AND P3, PT, R5, R70, PT ;  /* 0x000000460500720c */ /* 0x000fe40003f64070 */
[----:B0-----:R-:W-:-:S04]  /*41d0*/  LOP3.LUT R198, R198, 0x1c, RZ, 0xc0, !PT ;  /* 0x0000001cc6c67812 */ /* 0x001fc800078ec0ff */
[----:B------:R-:W-:Y:S01]  /*41e0*/  LEA.HI R198, R198, 0x20, RZ, 0x1e ;  /* 0x00000020c6c67811 */ /* 0x000fe200078ff0ff */
[----:B--2---:R-:W-:Y:S01]  /*41f0*/  IMAD.SHL.U32 R12, R12, 0x40, RZ ;  /* 0x000000400c0c7824 */ /* 0x004fe200078e00ff */
[----:B------:R-:W-:Y:S02]  /*4200*/  ISETP.GE.U32.AND P0, PT, R5, R70, PT ;  /* 0x000000460500720c */ /* 0x000fe40003f06070 */
[----:B------:R-:W0:Y:S01]  /*4210*/  S2R R70, SR_CTAID.X ;  /* 0x0000000000467919 */ /* 0x000e220000002500 */
[----:B------:R-:W-:-:S03]  /*4220*/  IMAD.IADD R12, R12, 0x1, R198 ;  /* 0x000000010c0c7824 */ /* 0x000fc600078e02c6 */
[----:B------:R-:W1:Y:S01]  /*4230*/  S2R R198, SR_TID.X ;  /* 0x0000000000c67919 */ /* 0x000e620000002100 */
[----:B------:R-:W-:Y:S03]  /*4240*/  HMMA.16816.F32.BF16 R136, R152, R130, R136 ;  /* 0x000000829888723c */ /* 0x000fe60000041888 */
[----:B------:R-:W2:Y:S05]  /*4250*/  S2R R71, SR_CTAID.X ;  /* 0x0000000000477919 */ /* 0x000eaa0000002500 */
[----:B------:R-:W-:Y:S01]  /*4260*/  HMMA.16816.F32.BF16 R8, R72, R128, R8 ;  /* 0x000000804808723c */ /* 0x000fe20000041808 */
[----:B------:R3:W4:Y:S01]  /*4270*/  LDSM.16.MT88.4 R72, [R7+0x7800] ;  /* 0x007800000748783b */ /* 0x0007220000004200 */
[----:B0-----:R-:W-:Y:S01]  /*4280*/  IMAD.SHL.U32 R70, R70, 0x40, RZ ;  /* 0x0000004046467824 */ /* 0x001fe200078e00ff */
[----:B-1----:R-:W-:-:S04]  /*4290*/  LOP3.LUT R198, R198, 0x1c, RZ, 0xc0, !PT ;  /* 0x0000001cc6c67812 */ /* 0x002fc800078ec0ff */
[----:B------:R-:W-:Y:S02]  /*42a0*/  IADD3 R70, R70, R200, RZ ;  /* 0x000000c846467210 */ /* 0x000fe40007ffe0ff */
[----:B------:R-:W-:Y:S02]  /*42b0*/  LEA.HI R200, R198, 0x28, RZ, 0x1e ;  /* 0x00000028c6c87811 */ /* 0x000fe400078ff0ff */
[----:B------:R-:W0:Y:S01]  /*42c0*/  S2R R198, SR_TID.X ;  /* 0x0000000000c67919 */ /* 0x000e220000002100 */
[----:B------:R-:W-:Y:S01]  /*42d0*/  HMMA.16816.F32.BF16 R76, R80, R128, R76 ;  /* 0x00000080504c723c */ /* 0x000fe2000004184c */
[C---:B------:R-:W-:Y:S02]  /*42e0*/  ISETP.GE.U32.AND.EX P0, PT, R69.reuse, RZ, PT, P0 ;  /* 0x000000ff4500720c */ /* 0x040fe40003f06100 */
[----:B------:R-:W-:-:S04]  /*42f0*/  ISETP.GT.U32.AND.EX P1, PT, R69, RZ, PT, P1 ;  /* 0x000000ff4500720c */ /* 0x000fc80003f24110 */
[----:B------:R-:W-:Y:S02]  /*4300*/  FMUL R82, R127, c[0x0][0x188] ;  /* 0x000062007f527a20 */ /* 0x000fe40000400000 */
[----:B------:R-:W-:Y:S02]  /*4310*/  FMUL R81, R136, c[0x0][0x188] ;  /* 0x0000620088517a20 */ /* 0x000fe40000400000 */
[----:B--2---:R-:W-:Y:S01]  /*4320*/  IMAD.SHL.U32 R71, R71, 0x40, RZ ;  /* 0x0000004047477824 */ /* 0x004fe200078e00ff */
[----:B------:R-:W-:Y:S02]  /*4330*/  FSEL R82, R82, -INF , !P0 ;  /* 0xff80000052527808 */ /* 0x000fe40004000000 */
[----:B------:R-:W-:Y:S02]  /*4340*/  FSEL R81, R81, -INF , !P1 ;  /* 0xff80000051517808 */ /* 0x000fe40004800000 */
[CC--:B------:R-:W-:Y:S02]  /*4350*/  ISETP.GT.U32.AND P0, PT, R5.reuse, R12.reuse, PT ;  /* 0x0000000c0500720c */ /* 0x0c0fe40003f04070 */
[----:B------:R-:W-:-:S02]  /*4360*/  ISETP.GE.U32.AND P1, PT, R5, R12, PT ;  /* 0x0000000c0500720c */ /* 0x000fc40003f26070 */
[----:B0-----:R-:W-:Y:S01]  /*4370*/  LOP3.LUT R198, R198, 0x1c, RZ, 0xc0, !PT ;  /* 0x0000001cc6c67812 */ /* 0x001fe200078ec0ff */
[----:B------:R-:W0:Y:S03]  /*4380*/  S2R R12, SR_CTAID.X ;  /* 0x00000000000c7919 */ /* 0x000e260000002500 */
[----:B------:R-:W-:Y:S01]  /*4390*/  LEA.HI R198, R198, 0x30, RZ, 0x1e ;  /* 0x00000030c6c67811 */ /* 0x000fe200078ff0ff */
[----:B------:R-:W-:Y:S01]  /*43a0*/  FMUL R83, R125, c[0x0][0x188] ;  /* 0x000062007d537a20 */ /* 0x000fe20000400000 */
[C---:B------:R-:W-:Y:S01]  /*43b0*/  ISETP.GE.U32.AND.EX P2, PT, R69.reuse, RZ, PT, P2 ;  /* 0x000000ff4500720c */ /* 0x040fe20003f46120 */
[----:B---3--:R-:W-:Y:S01]  /*43c0*/  FMUL R7, R126, c[0x0][0x188] ;  /* 0x000062007e077a20 */ /* 0x008fe20000400000 */
[----:B------:R-:W-:Y:S02]  /*43d0*/  ISETP.GT.U32.AND.EX P3, PT, R69, RZ, PT, P3 ;  /* 0x000000ff4500720c */ /* 0x000fe40003f64130 */
[----:B------:R-:W-:-:S02]  /*43e0*/  IADD3 R71, R71, R198, RZ ;  /* 0x000000c647477210 */ /* 0x000fc40007ffe0ff */
[----:B------:R-:W1:Y:S01]  /*43f0*/  S2R R198, SR_TID.X ;  /* 0x0000000000c67919 */ /* 0x000e620000002100 */
[----:B------:R-:W-:Y:S02]  /*4400*/  FSEL R83, R83, -INF , !P2 ;  /* 0xff80000053537808 */ /* 0x000fe40005000000 */
[----:B------:R-:W-:Y:S02]  /*4410*/  FSEL R7, R7, -INF , !P3 ;  /* 0xff80000007077808 */ /* 0x000fe40005800000 */
[CC--:B------:R-:W-:Y:S02]  /*4420*/  ISETP.GT.U32.AND P2, PT, R5.reuse, R70.reuse, PT ;  /* 0x000000460500720c */ /* 0x0c0fe40003f44070 */
[----:B------:R-:W-:Y:S02]  /*4430*/  ISETP.GE.U32.AND P3, PT, R5, R70, PT ;  /* 0x000000460500720c */ /* 0x000fe40003f66070 */
[----:B------:R-:W2:Y:S01]  /*4440*/  S2R R70, SR_CTAID.X ;  /* 0x0000000000467919 */ /* 0x000ea20000002500 */
[----:B----4-:R-:W-:Y:S01]  /*4450*/  HMMA.16816.F32.BF16 R8, R72, R130, R8 ;  /* 0x000000824808723c */ /* 0x010fe20000041808 */
[----:B0-----:R-:W-:-:S07]  /*4460*/  SHF.L.U32 R12, R12, 0x6, RZ ;  /* 0x000000060c0c7819 */ /* 0x001fce00000006ff */
[----:B------:R-:W-:Y:S01]  /*4470*/  HMMA.16816.F32.BF16 R76, R156, R130, R76 ;  /* 0x000000829c4c723c */ /* 0x000fe2000004184c */
[----:B------:R-:W-:Y:S01]  /*4480*/  FMUL R80, R137, c[0x0][0x188] ;  /* 0x0000620089507a20 */ /* 0x000fe20000400000 */
[C---:B------:R-:W-:Y:S01]  /*4490*/  ISETP.GE.U32.AND.EX P4, PT, R69.reuse, RZ, PT, P4 ;  /* 0x000000ff4500720c */ /* 0x040fe20003f86140 */
[----:B------:R-:W-:Y:S01]  /*44a0*/  IMAD.IADD R12, R12, 0x1, R200 ;  /* 0x000000010c0c7824 */ /* 0x000fe200078e02c8 */
[----:B------:R-:W-:Y:S01]  /*44b0*/  ISETP.GT.U32.AND.EX P2, PT, R69, RZ, PT, P2 ;  /* 0x000000ff4500720c */ /* 0x000fe20003f44120 */
[----:B------:R-:W-:Y:S01]  /*44c0*/  FMUL R75, R138, c[0x0][0x188] ;  /* 0x000062008a4b7a20 */ /* 0x000fe20000400000 */
[----:B-1----:R-:W-:Y:S02]  /*44d0*/  LOP3.LUT R198, R198, 0x1c, RZ, 0xc0, !PT ;  /* 0x0000001cc6c67812 */ /* 0x002fe400078ec0ff */
[----:B------:R-:W-:Y:S02]  /*44e0*/  FSEL R80, R80, -INF , !P4 ;  /* 0xff80000050507808 */ /* 0x000fe40006000000 */
[----:B------:R-:W-:-:S02]  /*44f0*/  LEA.HI R198, R198, 0x38, RZ, 0x1e ;  /* 0x00000038c6c67811 */ /* 0x000fc400078ff0ff */
[-C--:B------:R-:W-:Y:S02]  /*4500*/  ISETP.GT.U32.AND P4, PT, R5, R12.reuse, PT ;  /* 0x0000000c0500720c */ /* 0x080fe40003f84070 */
[----:B------:R-:W-:Y:S01]  /*4510*/  FSEL R75, R75, -INF , !P2 ;  /* 0xff8000004b4b7808 */ /* 0x000fe20005000000 */
[----:B--2---:R-:W-:Y:S01]  /*4520*/  IMAD.SHL.U32 R70, R70, 0x40, RZ ;  /* 0x0000004046467824 */ /* 0x004fe200078e00ff */
[----:B------:R-:W-:Y:S01]  /*4530*/  ISETP.GE.U32.AND P2, PT, R5, R12, PT ;  /* 0x0000000c0500720c */ /* 0x000fe20003f46070 */
[----:B------:R-:W-:Y:S01]  /*4540*/  FMUL R73, R139, c[0x0][0x188] ;  /* 0x000062008b497a20 */ /* 0x000fe20000400000 */
[C---:B------:R-:W-:Y:S01]  /*4550*/  ISETP.GE.U32.AND.EX P3, PT, R69.reuse, RZ, PT, P3 ;  /* 0x000000ff4500720c */ /* 0x040fe20003f66130 */
[----:B------:R-:W-:Y:S01]  /*4560*/  FMUL R8, R8, c[0x0][0x188] ;  /* 0x0000620008087a20 */ /* 0x000fe20000400000 */
[----:B------:R-:W-:Y:S01]  /*4570*/  ISETP.GT.U32.AND.EX P0, PT, R69, RZ, PT, P0 ;  /* 0x000000ff4500720c */ /* 0x000fe20003f04100 */
[----:B------:R-:W-:Y:S01]  /*4580*/  FMUL R9, R9, c[0x0][0x188] ;  /* 0x0000620009097a20 */ /* 0x000fe20000400000 */
[C---:B------:R-:W-:Y:S01]  /*4590*/  ISETP.GE.U32.AND.EX P1, PT, R69.reuse, RZ, PT, P1 ;  /* 0x000000ff4500720c */ /* 0x040fe20003f26110 */
[----:B------:R-:W-:Y:S01]  /*45a0*/  FMUL R12, R10, c[0x0][0x188] ;  /* 0x000062000a0c7a20 */ /* 0x000fe20000400000 */
[----:B------:R-:W-:Y:S01]  /*45b0*/  ISETP.GT.U32.AND.EX P4, PT, R69, RZ, PT, P4 ;  /* 0x000000ff4500720c */ /* 0x000fe20003f84140 */
[----:B------:R-:W-:Y:S01]  /*45c0*/  IMAD.IADD R70, R70, 0x1, R198 ;  /* 0x0000000146467824 */ /* 0x000fe200078e02c6 */
[----:B------:R-:W-:-:S02]  /*45d0*/  FSEL R73, R73, -INF , !P3 ;  /* 0xff80000049497808 */ /* 0x000fc40005800000 */
[----:B------:R-:W-:Y:S02]  /*45e0*/  FSEL R10, R8, -INF , !P0 ;  /* 0xff800000080a7808 */ /* 0x000fe40004000000 */
[----:B------:R-:W-:Y:S02]  /*45f0*/  FSEL R72, R9, -INF , !P1 ;  /* 0xff80000009487808 */ /* 0x000fe40004800000 */
[----:B------:R-:W-:Y:S02]  /*4600*/  FSEL R12, R12, -INF , !P4 ;  /* 0xff8000000c0c7808 */ /* 0x000fe40006000000 */
[CC--:B------:R-:W-:Y:S02]  /*4610*/  ISETP.GT.U32.AND P3, PT, R5.reuse, R71.reuse, PT ;  /* 0x000000470500720c */ /* 0x0c0fe40003f64070 */
[C---:B------:R-:W-:Y:S02]  /*4620*/  ISETP.GE.U32.AND P0, PT, R5.reuse, R71, PT ;  /* 0x000000470500720c */ /* 0x040fe40003f06070 */
[----:B------:R-:W-:-:S02]  /*4630*/  ISETP.GT.U32.AND P1, PT, R5, R70, PT ;  /* 0x000000460500720c */ /* 0x000fc40003f24070 */
        /* <DEDUP_REMOVED lines=8> */
[C---:B------:R-:W-:Y:S02]  /*46c0*/  ISETP.GT.U32.AND.EX P1, PT, R69.reuse, RZ, PT, P1 ;  /* 0x000000ff4500720c */ /* 0x040fe40003f24110 */
[----:B------:R-:W-:Y:S01]  /*46d0*/  ISETP.GE.U32.AND.EX P4, PT, R69, RZ, PT, P4 ;  /* 0x000000ff4500720c */ /* 0x000fe20003f86140 */
[----:B------:R-:W-:Y:S01]  /*46e0*/  FMUL R69, R79, c[0x0][0x188] ;  /* 0x000062004f457a20 */ /* 0x000fe20000400000 */
[----:B------:R-:W-:-:S02]  /*46f0*/  FMNMX R131, R6, R83, !PT ;  /* 0x0000005306837209 */ /* 0x000fc40007800000 */
[----:B------:R-:W-:Y:S02]  /*4700*/  FSEL R11, R11, -INF , !P2 ;  /* 0xff8000000b0b7808 */ /* 0x000fe40005000000 */
[----:B------:R-:W-:Y:S02]  /*4710*/  FMNMX R129, R7, R82, !PT ;  /* 0x0000005207817209 */ /* 0x000fe40007800000 */
[----:B------:R-:W-:Y:S02]  /*4720*/  FSEL R74, R74, -INF , !P3 ;  /* 0xff8000004a4a7808 */ /* 0x000fe40005800000 */
[----:B------:R-:W-:Y:S02]  /*4730*/  FSEL R71, R71, -INF , !P0 ;  /* 0xff80000047477808 */ /* 0x000fe40004000000 */
[----:B------:R-:W-:Y:S02]  /*4740*/  FMNMX R128, R81, R80, !PT ;  /* 0x0000005051807209 */ /* 0x000fe40007800000 */
[----:B------:R-:W-:-:S02]  /*4750*/  FSEL R70, R70, -INF , !P1 ;  /* 0xff80000046467808 */ /* 0x000fc40004800000 */
[----:B------:R-:W-:Y:S02]  /*4760*/  FSEL R69, R69, -INF , !P4 ;  /* 0xff80000045457808 */ /* 0x000fe40006000000 */
[----:B------:R-:W-:Y:S01]  /*4770*/  FMNMX R127, R75, R73, !PT ;  /* 0x000000494b7f7209 */ /* 0x000fe20007800000 */
[----:B------:R-:W0:Y:S01]  /*4780*/  SHFL.BFLY PT, R135, R131, 0x2, 0x1f ;  /* 0x0c401f0083877f89 */ /* 0x000e2200000e0000 */
[----:B------:R-:W-:Y:S02]  /*4790*/  FMNMX R126, R10, R72, !PT ;  /* 0x000000480a7e7209 */ /* 0x000fe40007800000 */
[----:B------:R-:W-:Y:S01]  /*47a0*/  FMNMX R125, R12, R11, !PT ;  /* 0x0000000b0c7d7209 */ /* 0x000fe20007800000 */
[----:B------:R-:W1:Y:S01]  /*47b0*/  SHFL.BFLY PT, R130, R129, 0x2, 0x1f ;  /* 0x0c401f0081827f89 */ /* 0x000e6200000e0000 */
[----:B------:R-:W-:Y:S02]  /*47c0*/  FMNMX R124, R74, R71, !PT ;  /* 0x000000474a7c7209 */ /* 0x000fe40007800000 */
[----:B------:R-:W-:Y:S01]  /*47d0*/  FMNMX R79, R70, R69, !PT ;  /* 0x00000045464f7209 */ /* 0x000fe20007800000 */
[----:B------:R-:W2:Y:S04]  /*47e0*/  SHFL.BFLY PT, R9, R128, 0x2, 0x1f ;  /* 0x0c401f0080097f89 */ /* 0x000ea800000e0000 */
[----:B------:R-:W3:Y:S04]  /*47f0*/  SHFL.BFLY PT, R76, R127, 0x2, 0x1f ;  /* 0x0c401f007f4c7f89 */ /* 0x000ee800000e0000 */
[----:B------:R-:W4:Y:S04]  /*4800*/  SHFL.BFLY PT, R77, R126, 0x2, 0x1f ;  /* 0x0c401f007e4d7f89 */ /* 0x000f2800000e0000 */
[----:B------:R-:W5:Y:S04]  /*4810*/  SHFL.BFLY PT, R78, R125, 0x2, 0x1f ;  /* 0x0c401f007d4e7f89 */ /* 0x000f6800000e0000 */
[----:B------:R-:W5:Y:S04]  /*4820*/  SHFL.BFLY PT, R5, R124, 0x2, 0x1f ;  /* 0x0c401f007c057f89 */ /* 0x000f6800000e0000 */
[----:B------:R-:W5:Y:S01]  /*4830*/  SHFL.BFLY PT, R8, R79, 0x2, 0x1f ;  /* 0x0c401f004f087f89 */ /* 0x000f6200000e0000 */
[----:B0-----:R-:W-:-:S02]  /*4840*/  FMNMX R135, R131, R135, !PT ;  /* 0x0000008783877209 */ /* 0x001fc40007800000 */
[----:B-1----:R-:W-:Y:S02]  /*4850*/  FMNMX R130, R129, R130, !PT ;  /* 0x0000008281827209 */ /* 0x002fe40007800000 */
[----:B--2---:R-:W-:Y:S01]  /*4860*/  FMNMX R9, R128, R9, !PT ;  /* 0x0000000980097209 */ /* 0x004fe20007800000 */
[----:B------:R-:W0:Y:S01]  /*4870*/  SHFL.BFLY PT, R131, R135, 0x1, 0x1f ;  /* 0x0c201f0087837f89 */ /* 0x000e2200000e0000 */
[----:B---3--:R-:W-:-:S03]  /*4880*/  FMNMX R76, R127, R76, !PT ;  /* 0x0000004c7f4c7209 */ /* 0x008fc60007800000 */
[----:B------:R-:W1:Y:S01]  /*4890*/  SHFL.BFLY PT, R129, R130, 0x1, 0x1f ;  /* 0x0c201f0082817f89 */ /* 0x000e6200000e0000 */
[----:B----4-:R-:W-:-:S03]  /*48a0*/  FMNMX R77, R126, R77, !PT ;  /* 0x0000004d7e4d7209 */ /* 0x010fc60007800000 */
[----:B------:R-:W2:Y:S01]  /*48b0*/  SHFL.BFLY PT, R127, R9, 0x1, 0x1f ;  /* 0x0c201f00097f7f89 */ /* 0x000ea200000e0000 */
[----:B-----5:R-:W-:-:S03]  /*48c0*/  FMNMX R78, R125, R78, !PT ;  /* 0x0000004e7d4e7209 */ /* 0x020fc60007800000 */
[----:B------:R-:W3:Y:S01]  /*48d0*/  SHFL.BFLY PT, R126, R76, 0x1, 0x1f ;  /* 0x0c201f004c7e7f89 */ /* 0x000ee200000e0000 */
[----:B------:R-:W-:-:S03]  /*48e0*/  FMNMX R5, R124, R5, !PT ;  /* 0x000000057c057209 */ /* 0x000fc60007800000 */
[----:B------:R-:W4:Y:S01]  /*48f0*/  SHFL.BFLY PT, R125, R77, 0x1, 0x1f ;  /* 0x0c201f004d7d7f89 */ /* 0x000f2200000e0000 */
[----:B------:R-:W-:-:S03]  /*4900*/  FMNMX R128, R79, R8, !PT ;  /* 0x000000084f807209 */ /* 0x000fc60007800000 */
[----:B------:R-:W5:Y:S04]  /*4910*/  SHFL.BFLY PT, R124, R78, 0x1, 0x1f ;  /* 0x0c201f004e7c7f89 */ /* 0x000f6800000e0000 */
[----:B------:R-:W5:Y:S04]  /*4920*/  SHFL.BFLY PT, R79, R5, 0x1, 0x1f ;  /* 0x0c201f00054f7f89 */ /* 0x000f6800000e0000 */
[----:B------:R-:W5:Y:S01]  /*4930*/  SHFL.BFLY PT, R8, R128, 0x1, 0x1f ;  /* 0x0c201f0080087f89 */ /* 0x000f6200000e0000 */
[----:B0-----:R-:W-:-:S03]  /*4940*/  FMNMX R131, R135, R131, !PT ;  /* 0x0000008387837209 */ /* 0x001fc60007800000 */
[----:B------:R-:W-:Y:S01]  /*4950*/  BAR.SYNC.DEFER_BLOCKING 0x0 ;  /* 0x0000000000007b1d */ /* 0x000fe20000010000 */
[----:B-1----:R-:W-:Y:S02]  /*4960*/  FMNMX R129, R130, R129, !PT ;  /* 0x0000008182817209 */ /* 0x002fe40007800000 */
[----:B--2---:R-:W-:Y:S02]  /*4970*/  FMNMX R127, R9, R127, !PT ;  /* 0x0000007f097f7209 */ /* 0x004fe40007800000 */
[----:B---3--:R-:W-:Y:S02]  /*4980*/  FMNMX R126, R76, R126, !PT ;  /* 0x0000007e4c7e7209 */ /* 0x008fe40007800000 */
[----:B----4-:R-:W-:Y:S02]  /*4990*/  FMNMX R125, R77, R125, !PT ;  /* 0x0000007d4d7d7209 */ /* 0x010fe40007800000 */
[----:B-----5:R-:W-:Y:S02]  /*49a0*/  FMNMX R124, R78, R124, !PT ;  /* 0x0000007c4e7c7209 */ /* 0x020fe40007800000 */
[----:B------:R-:W-:-:S02]  /*49b0*/  FMNMX R79, R5, R79, !PT ;  /* 0x0000004f054f7209 */ /* 0x000fc40007800000 */
[----:B------:R-:W-:Y:S01]  /*49c0*/  FMNMX R8, R128, R8, !PT ;  /* 0x0000000880087209 */ /* 0x000fe20007800000 */
[----:B------:R-:W-:Y:S04]  /*49d0*/  @P6 STS [R205+0x8000], R131 ;  /* 0x00800083cd006388 */ /* 0x000fe80000000800 */
[----:B------:R-:W-:Y:S04]  /*49e0*/  @P6 STS [R203+0x8000], R129 ;  /* 0x00800081cb006388 */ /* 0x000fe80000000800 */
[----:B------:R-:W-:Y:S04]  /*49f0*/  @P6 STS [R201+0x8000], R127 ;  /* 0x0080007fc9006388 */ /* 0x000fe80000000800 */
[----:B------:R-:W-:Y:S04]  /*4a00*/  @P6 STS [R199+0x8000], R126 ;  /* 0x0080007ec7006388 */ /* 0x000fe80000000800 */
[----:B------:R-:W-:Y:S04]  /*4a10*/  @P6 STS [R197+0x8000], R125 ;  /* 0x0080007dc5006388 */ /* 0x000fe80000000800 */
[----:B------:R-:W-:Y:S04]  /*4a20*/  @P6 STS [R196+0x8000], R124 ;  /* 0x0080007cc4006388 */ /* 0x000fe80000000800 */
[----:B------:R-:W-:Y:S04]  /*4a30*/  @P6 STS [R195+0x8000], R79 ;  /* 0x0080004fc3006388 */ /* 0x000fe80000000800 */
[----:B------:R-:W-:Y:S04]  /*4a40*/  @P6 STS [R194+0x8000], R8 ;  /* 0x00800008c2006388 */ /* 0x000fe80000000800 */
[----:B------:R-:W-:Y:S06]  /*4a50*/  BAR.SYNC.DEFER_BLOCKING 0x0 ;  /* 0x0000000000007b1d */ /* 0x000fec0000010000 */
[----:B------:R-:W0:Y:S04]  /*4a60*/  LDS R5, [R0.X4+0x8000] ;  /* 0x0080000000057984 */ /* 0x000e280000004800 */
[----:B0-----:R-:W0:Y:S02]  /*4a70*/  SHFL.BFLY PT, R8, R5, 0x2, 0x1f ;  /* 0x0c401f0005087f89 */ /* 0x001e2400000e0000 */
[----:B0-----:R-:W-:-:S05]  /*4a80*/  FMNMX R8, R5, R8, !PT ;  /* 0x0000000805087209 */ /* 0x001fca0007800000 */
[----:B------:R-:W0:Y:S04]  /*4a90*/  SHFL.BFLY PT, R5, R8, 0x1, 0x1f ;  /* 0x0c201f0008057f89 */ /* 0x000e2800000e0000 */
[----:B------:R-:W1:Y:S04]  /*4aa0*/  S2R R200, SR_TID.X ;  /* 0x0000000000c87919 */ /* 0x000e680000002100 */
[----:B------:R-:W2:Y:S01]  /*4ab0*/  S2R R198, SR_TID.X ;  /* 0x0000000000c67919 */ /* 0x000ea20000002100 */
[----:B0-----:R-:W-:-:S05]  /*4ac0*/  FMNMX R5, R8, R5, !PT ;  /* 0x0000000508057209 */ /* 0x001fca0007800000 */
[----:B------:R-:W-:Y:S04]  /*4ad0*/  @!P5 STS [R0.X4+0x8000], R5 ;  /* 0x008000050000d388 */ /* 0x000fe80000004800 */
[----:B------:R-:W-:Y:S01]  /*4ae0*/  BAR.SYNC.DEFER_BLOCKING 0x0 ;  /* 0x0000000000007b1d */ /* 0x000fe20000010000 */
[----:B-1----:R-:W-:Y:S02]  /*4af0*/  LOP3.LUT R200, R200, 0x1c, RZ, 0xc0, !PT ;  /* 0x0000001cc8c87812 */ /* 0x002fe400078ec0ff */
[----:B--2---:R-:W-:Y:S02]  /*4b00*/  LOP3.LUT R204, R198, 0x1c, RZ, 0xc0, !PT ;  /* 0x0000001cc6cc7812 */ /* 0x004fe400078ec0ff */
[C---:B------:R-:W-:Y:S02]  /*4b10*/  LEA.HI R137, R200.reuse, 0x10, RZ, 0x1e ;  /* 0x00000010c8897811 */ /* 0x040fe400078ff0ff */
[----:B------:R-:W-:-:S02]  /*4b20*/  LEA.HI R136, R200, 0x18, RZ, 0x1e ;  /* 0x00000018c8887811 */ /* 0x000fc400078ff0ff */
[----:B------:R-:W0:Y:S04]  /*4b30*/  S2R R200, SR_TID.X ;  /* 0x0000000000c87919 */ /* 0x000e280000002100 */
[----:B------:R-:W1:Y:S04]  /*4b40*/  LDS R5, [R204.X4+0x8000] ;  /* 0x00800000cc057984 */ /* 0x000e680000004800 */
[----:B------:R-:W2:Y:S04]  /*4b50*/  LDS R77, [R252.X16+0x8000] ;  /* 0x00800000fc4d7984 */ /* 0x000ea8000000c800 */
[----:B------:R-:W3:Y:S01]  /*4b60*/  LDS R8, [R136.X16+0x8000] ;  /* 0x0080000088087984 */ /* 0x000ee2000000c800 */
[----:B0-----:R-:W-:-:S03]  /*4b70*/  LOP3.LUT R202, R200, 0x1c, RZ, 0xc0, !PT ;  /* 0x0000001cc8ca7812 */ /* 0x001fc600078ec0ff */
[----:B------:R0:W4:Y:S01]  /*4b80*/  LDS R76, [R137.X16+0x8000] ;  /* 0x00800000894c7984 */ /* 0x000122000000c800 */
[----:B------:R-:W-:Y:S02]  /*4b90*/  LOP3.LUT R200, R200, 0x1c, RZ, 0xc0, !PT ;  /* 0x0000001cc8c87812 */ /* 0x000fe400078ec0ff */
[----:B0-----:R-:W-:-:S05]  /*4ba0*/  LEA.HI R137, R202, 0x20, RZ, 0x1e ;  /* 0x00000020ca897811 */ /* 0x001fca00078ff0ff */
[----:B------:R0:W5:Y:S02]  /*4bb0*/  LDS R9, [R137.X16+0x8000] ;  /* 0x0080000089097984 */ /* 0x000164000000c800 */
[----:B0-----:R-:W-:Y:S02]  /*4bc0*/  LEA.HI R137, R200, 0x28, RZ, 0x1e ;  /* 0x00000028c8897811 */ /* 0x001fe400078ff0ff */
[----:B------:R-:W0:Y:S01]  /*4bd0*/  S2R R200, SR_TID.X ;  /* 0x0000000000c87919 */ /* 0x000e220000002100 */
[----:B-1----:R-:W-:-:S05]  /*4be0*/  FMNMX R5, R5, R68, !PT ;  /* 0x0000004405057209 */ /* 0x002fca0007800000 */
[----:B------:R-:W-:Y:S01]  /*4bf0*/  FADD R136, R6, -R5 ;  /* 0x8000000506887221 */ /* 0x000fe20000000000 */
[----:B--2---:R-:W-:Y:S02]  /*4c00*/  FMNMX R6, R77, R43, !PT ;  /* 0x0000002b4d067209 */ /* 0x004fe40007800000 */
[----:B------:R1:W2:Y:S01]  /*4c10*/  LDS R77, [R137.X16+0x8000] ;  /* 0x00800000894d7984 */ /* 0x0002a2000000c800 */
[----:B------:R-:W-:Y:S02]  /*4c20*/  LOP3.LUT R198, R198, 0x1c, RZ, 0xc0, !PT ;  /* 0x0000001cc6c67812 */ /* 0x000fe400078ec0ff */
[----:B---3--:R-:W-:Y:S02]  /*4c30*/  FMNMX R8, R8, R41, !PT ;  /* 0x0000002908087209 */ /* 0x008fe40007800000 */
[----:B------:R-:W-:Y:S02]  /*4c40*/  LEA.HI R79, R198, 0x38, RZ, 0x1e ;  /* 0x00000038c64f7811 */ /* 0x000fe400078ff0ff */
[----:B0-----:R-:W-:Y:S01]  /*4c50*/  LOP3.LUT R200, R200, 0x1c, RZ, 0xc0, !PT ;  /* 0x0000001cc8c87812 */ /* 0x001fe200078ec0ff */
[----:B------:R-:W-:-:S03]  /*4c60*/  FADD R78, R7, -R6 ;  /* 0x80000006074e7221 */ /* 0x000fc60000000000 */
[----:B-1----:R-:W-:Y:S01]  /*4c70*/  LEA.HI R137, R200, 0x30, RZ, 0x1e ;  /* 0x00000030c8897811 */ /* 0x002fe200078ff0ff */
[--C-:B------:R-:W-:Y:S01]  /*4c80*/  FADD R138, R75, -R8.reuse ;  /* 0x800000084b8a7221 */ /* 0x100fe20000000000 */
[----:B----4-:R-:W-:Y:S01]  /*4c90*/  FMNMX R7, R76, R42, !PT ;  /* 0x0000002a4c077209 */ /* 0x010fe20007800000 */
[----:B------:R-:W-:Y:S04]  /*4ca0*/  LDS R75, [R79.X16+0x8000] ;  /* 0x008000004f4b7984 */ /* 0x000fe8000000c800 */
[----:B------:R-:W0:Y:S01]  /*4cb0*/  LDS R76, [R137.X16+0x8000] ;  /* 0x00800000894c7984 */ /* 0x000e22000000c800 */
[----:B------:R-:W-:Y:S01]  /*4cc0*/  FADD R73, R73, -R8 ;  /* 0x8000000849497221 */ /* 0x000fe20000000000 */
[----:B-----5:R-:W-:-:S03]  /*4cd0*/  FMNMX R9, R9, R40, !PT ;  /* 0x0000002809097209 */ /* 0x020fc60007800000 */
[----:B------:R-:W-:Y:S02]  /*4ce0*/  FMUL R127, R73, 1.4426950216293334961 ;  /* 0x3fb8aa3b497f7820 */ /* 0x000fe40000400000 */
[----:B------:R-:W-:Y:S01]  /*4cf0*/  FADD R73, R10, -R9 ;  /* 0x800000090a497221 */ /* 0x000fe20000000000 */
[----:B--2---:R-:W-:-:S05]  /*4d00*/  FMNMX R10, R77, R134, !PT ;  /* 0x000000864d0a7209 */ /* 0x004fca0007800000 */
[----:B------:R-:W-:-:S04]  /*4d10*/  FADD R12, R12, -R10 ;  /* 0x8000000a0c0c7221 */ /* 0x000fc80000000000 */
[----:B------:R-:W-:Y:S02]  /*4d20*/  FMUL R135, R12, 1.4426950216293334961 ;  /* 0x3fb8aa3b0c877820 */ /* 0x000fe40000400000 */
[----:B------:R-:W-:-:S04]  /*4d30*/  FADD R12, R11, -R10 ;  /* 0x8000000a0b0c7221 */ /* 0x000fc80000000000 */
[----:B------:R-:W-:Y:S02]  /*4d40*/  FMUL R12, R12, 1.4426950216293334961 ;  /* 0x3fb8aa3b0c0c7820 */ /* 0x000fe40000400000 */
[----:B------:R-:W-:Y:S02]  /*4d50*/  FADD R83, R83, -R5 ;  /* 0x8000000553537221 */ /* 0x000fe40000000000 */
[----:B------:R-:W-:Y:S01]  /*4d60*/  FADD R82, R82, -R6 ;  /* 0x8000000652527221 */ /* 0x000fe20000000000 */
[----:B------:R1:W-:Y:S01]  /*4d70*/  MUFU.EX2 R130, R12 ;  /* 0x0000000c00827308 */ /* 0x0003e20000000800 */
[----:B------:R-:W-:Y:S01]  /*4d80*/  FMUL R136, R136, 1.4426950216293334961 ;  /* 0x3fb8aa3b88887820 */ /* 0x000fe20000400000 */
[----:B0-----:R-:W-:Y:S01]  /*4d90*/  FMNMX R11, R76, R133, !PT ;  /* 0x000000854c0b7209 */ /* 0x001fe20007800000 */
[--C-:B------:R-:W-:Y:S02]  /*4da0*/  FADD R81, R81, -R7.reuse ;  /* 0x8000000751517221 */ /* 0x100fe40000000000 */
[----:B------:R-:W-:-:S02]  /*4db0*/  FADD R80, R80, -R7 ;  /* 0x8000000750507221 */ /* 0x000fc40000000000 */
[----:B------:R-:W-:Y:S01]  /*4dc0*/  FMUL R83, R83, 1.4426950216293334961 ;  /* 0x3fb8aa3b53537820 */ /* 0x000fe20000400000 */
[----:B-1----:R-:W-:Y:S01]  /*4dd0*/  FMNMX R12, R75, R132, !PT ;  /* 0x000000844b0c7209 */ /* 0x002fe20007800000 */
[----:B------:R-:W-:Y:S02]  /*4de0*/  FADD R72, R72, -R9 ;  /* 0x8000000948487221 */ /* 0x000fe40000000000 */
[----:B------:R-:W-:Y:S02]  /*4df0*/  FMUL R78, R78, 1.4426950216293334961 ;  /* 0x3fb8aa3b4e4e7820 */ /* 0x000fe40000400000 */
[----:B------:R-:W-:Y:S02]  /*4e00*/  FMUL R82, R82, 1.4426950216293334961 ;  /* 0x3fb8aa3b52527820 */ /* 0x000fe40000400000 */
[----:B------:R-:W-:Y:S02]  /*4e10*/  FMUL R138, R138, 1.4426950216293334961 ;  /* 0x3fb8aa3b8a8a7820 */ /* 0x000fe40000400000 */
[----:B------:R-:W-:-:S02]  /*4e20*/  FMUL R81, R81, 1.4426950216293334961 ;  /* 0x3fb8aa3b51517820 */ /* 0x000fc40000400000 */
[----:B------:R-:W-:Y:S02]  /*4e30*/  FMUL R80, R80, 1.4426950216293334961 ;  /* 0x3fb8aa3b50507820 */ /* 0x000fe40000400000 */
[--C-:B------:R-:W-:Y:S02]  /*4e40*/  FADD R74, R74, -R11.reuse ;  /* 0x8000000b4a4a7221 */ /* 0x100fe40000000000 */
[----:B------:R-:W-:Y:S01]  /*4e50*/  FADD R71, R71, -R11 ;  /* 0x8000000b47477221 */ /* 0x000fe20000000000 */
[----:B------:R-:W-:Y:S01]  /*4e60*/  MUFU.EX2 R136, R136 ;  /* 0x0000008800887308 */ /* 0x000fe20000000800 */
[--C-:B------:R-:W-:Y:S02]  /*4e70*/  FADD R70, R70, -R12.reuse ;  /* 0x8000000c46467221 */ /* 0x100fe40000000000 */
[----:B------:R-:W-:Y:S02]  /*4e80*/  FADD R69, R69, -R12 ;  /* 0x8000000c45457221 */ /* 0x000fe40000000000 */
[----:B------:R-:W-:-:S02]  /*4e90*/  FMUL R73, R73, 1.4426950216293334961 ;  /* 0x3fb8aa3b49497820 */ /* 0x000fc40000400000 */
[----:B------:R-:W-:Y:S01]  /*4ea0*/  FMUL R72, R72, 1.4426950216293334961 ;  /* 0x3fb8aa3b48487820 */ /* 0x000fe20000400000 */
[----:B------:R-:W0:Y:S01]  /*4eb0*/  MUFU.EX2 R158, R83 ;  /* 0x00000053009e7308 */ /* 0x000e220000000800 */
[----:B------:R-:W-:Y:S02]  /*4ec0*/  FMUL R74, R74, 1.4426950216293334961 ;  /* 0x3fb8aa3b4a4a7820 */ /* 0x000fe40000400000 */
[----:B------:R-:W-:Y:S02]  /*4ed0*/  FMUL R71, R71, 1.4426950216293334961 ;  /* 0x3fb8aa3b47477820 */ /* 0x000fe40000400000 */
[----:B------:R-:W-:-:S03]  /*4ee0*/  FMUL R70, R70, 1.4426950216293334961 ;  /* 0x3fb8aa3b46467820 */ /* 0x000fc60000400000 */
[----:B------:R-:W-:Y:S01]  /*4ef0*/  MUFU.EX2 R156, R78 ;  /* 0x0000004e009c7308 */ /* 0x000fe20000000800 */
[----:B------:R-:W-:-:S07]  /*4f00*/  FMUL R69, R69, 1.4426950216293334961 ;  /* 0x3fb8aa3b45457820 */ /* 0x000fce0000400000 */
[----:B------:R-:W1:Y:S08]  /*4f10*/  MUFU.EX2 R155, R82 ;  /* 0x00000052009b7308 */ /* 0x000e700000000800 */
[----:B------:R1:W-:Y:S08]  /*4f20*/  MUFU.EX2 R157, R81 ;  /* 0x00000051009d7308 */ /* 0x0003f00000000800 */
[----:B------:R-:W2:Y:S08]  /*4f30*/  MUFU.EX2 R154, R80 ;  /* 0x00000050009a7308 */ /* 0x000eb00000000800 */
[----:B------:R-:W-:Y:S08]  /*4f40*/  MUFU.EX2 R138, R138 ;  /* 0x0000008a008a7308 */ /* 0x000ff00000000800 */
[----:B------:R-:W3:Y:S08]  /*4f50*/  MUFU.EX2 R127, R127 ;  /* 0x0000007f007f7308 */ /* 0x000ef00000000800 */
[----:B------:R-:W-:Y:S08]  /*4f60*/  MUFU.EX2 R137, R73 ;  /* 0x0000004900897308 */ /* 0x000ff00000000800 */
[----:B------:R-:W4:Y:S08]  /*4f70*/  MUFU.EX2 R131, R72 ;  /* 0x0000004800837308 */ /* 0x000f300000000800 */
[----:B------:R-:W5:Y:S08]  /*4f80*/  MUFU.EX2 R135, R135 ;  /* 0x0000008700877308 */ /* 0x000f700000000800 */
[----:B------:R-:W-:Y:S08]  /*4f90*/  MUFU.EX2 R139, R74 ;  /* 0x0000004a008b7308 */ /* 0x000ff00000000800 */
[----:B------:R-:W0:Y:S08]  /*4fa0*/  MUFU.EX2 R129, R71 ;  /* 0x0000004700817308 */ /* 0x000e300000000800 */
[----:B------:R-:W-:Y:S08]  /*4fb0*/  MUFU.EX2 R147, R70 ;  /* 0x0000004600937308 */ /* 0x000ff00000000800 */
[----:B------:R-:W5:Y:S01]  /*4fc0*/  MUFU.EX2 R128, R69 ;  /* 0x0000004500807308 */ /* 0x000f620000000800 */
[----:B0-----:R-:W-:-:S02]  /*4fd0*/  FADD R83, R136, R158 ;  /* 0x0000009e88537221 */ /* 0x001fc40000000000 */
[----:B-1----:R-:W-:Y:S02]  /*4fe0*/  FADD R81, R156, R155 ;  /* 0x0000009b9c517221 */ /* 0x002fe40000000000 */
[----:B--2---:R-:W-:Y:S02]  /*4ff0*/  FADD R80, R157, R154 ;  /* 0x0000009a9d507221 */ /* 0x004fe40000000000 */
[----:B---3--:R-:W-:Y:S01]  /*5000*/  FADD R79, R138, R127 ;  /* 0x0000007f8a4f7221 */ /* 0x008fe20000000000 */
[----:B------:R-:W0:Y:S01]  /*5010*/  SHFL.BFLY PT, R124, R83, 0x2, 0x1f ;  /* 0x0c401f00537c7f89 */ /* 0x000e2200000e0000 */
[----:B----4-:R-:W-:Y:S02]  /*5020*/  FADD R78, R137, R131 ;  /* 0x00000083894e7221 */ /* 0x010fe40000000000 */
[----:B-----5:R-:W-:Y:S01]  /*5030*/  FADD R77, R135, R130 ;  /* 0x00000082874d7221 */ /* 0x020fe20000000000 */
[----:B------:R-:W1:Y:S01]  /*5040*/  SHFL.BFLY PT, R82, R81, 0x2, 0x1f ;  /* 0x0c401f0051527f89 */ /* 0x000e6200000e0000 */
[----:B------:R-:W-:-:S02]  /*5050*/  FADD R76, R139, R129 ;  /* 0x000000818b4c7221 */ /* 0x000fc40000000000 */
[----:B------:R-:W-:Y:S01]  /*5060*/  FADD R75, R147, R128 ;  /* 0x00000080934b7221 */ /* 0x000fe20000000000 */
[----:B------:R-:W2:Y:S04]  /*5070*/  SHFL.BFLY PT, R71, R80, 0x2, 0x1f ;  /* 0x0c401f0050477f89 */ /* 0x000ea800000e0000 */
[----:B------:R-:W3:Y:S04]  /*5080*/  SHFL.BFLY PT, R72, R79, 0x2, 0x1f ;  /* 0x0c401f004f487f89 */ /* 0x000ee800000e0000 */
[----:B------:R-:W4:Y:S04]  /*5090*/  SHFL.BFLY PT, R73, R78, 0x2, 0x1f ;  /* 0x0c401f004e497f89 */ /* 0x000f2800000e0000 */
[----:B------:R-:W5:Y:S04]  /*50a0*/  SHFL.BFLY PT, R74, R77, 0x2, 0x1f ;  /* 0x0c401f004d4a7f89 */ /* 0x000f6800000e0000 */
[----:B------:R-:W5:Y:S04]  /*50b0*/  SHFL.BFLY PT, R69, R76, 0x2, 0x1f ;  /* 0x0c401f004c457f89 */ /* 0x000f6800000e0000 */
[----:B------:R-:W5:Y:S01]  /*50c0*/  SHFL.BFLY PT, R70, R75, 0x2, 0x1f ;  /* 0x0c401f004b467f89 */ /* 0x000f6200000e0000 */
[----:B0-----:R-:W-:-:S02]  /*50d0*/  FADD R124, R83, R124 ;  /* 0x0000007c537c7221 */ /* 0x001fc40000000000 */
[----:B-1----:R-:W-:Y:S02]  /*50e0*/  FADD R82, R81, R82 ;  /* 0x0000005251527221 */ /* 0x002fe40000000000 */
[----:B--2---:R-:W-:Y:S01]  /*50f0*/  FADD R71, R80, R71 ;  /* 0x0000004750477221 */ /* 0x004fe20000000000 */
[----:B------:R-:W0:Y:S01]  /*5100*/  SHFL.BFLY PT, R83, R124, 0x1, 0x1f ;  /* 0x0c201f007c537f89 */ /* 0x000e2200000e0000 */
[----:B---3--:R-:W-:-:S03]  /*5110*/  FADD R72, R79, R72 ;  /* 0x000000484f487221 */ /* 0x008fc60000000000 */
[----:B------:R-:W1:Y:S01]  /*5120*/  SHFL.BFLY PT, R81, R82, 0x1, 0x1f ;  /* 0x0c201f0052517f89 */ /* 0x000e6200000e0000 */
[----:B----4-:R-:W-:-:S03]  /*5130*/  FADD R73, R78, R73 ;  /* 0x000000494e497221 */ /* 0x010fc60000000000 */
[----:B------:R-:W2:Y:S01]  /*5140*/  SHFL.BFLY PT, R79, R71, 0x1, 0x1f ;  /* 0x0c201f00474f7f89 */ /* 0x000ea200000e0000 */
[----:B-----5:R-:W-:-:S03]  /*5150*/  FADD R74, R77, R74 ;  /* 0x0000004a4d4a7221 */ /* 0x020fc60000000000 */
[----:B------:R-:W3:Y:S01]  /*5160*/  SHFL.BFLY PT, R78, R72, 0x1, 0x1f ;  /* 0x0c201f00484e7f89 */ /* 0x000ee200000e0000 */
[----:B------:R-:W-:-:S03]  /*5170*/  FADD R69, R76, R69 ;  /* 0x000000454c457221 */ /* 0x000fc60000000000 */
[----:B------:R-:W4:Y:S01]  /*5180*/  SHFL.BFLY PT, R77, R73, 0x1, 0x1f ;  /* 0x0c201f00494d7f89 */ /* 0x000f2200000e0000 */
[----:B------:R-:W-:-:S03]  /*5190*/  FADD R80, R75, R70 ;  /* 0x000000464b507221 */ /* 0x000fc60000000000 */
[----:B------:R-:W5:Y:S04]  /*51a0*/  SHFL.BFLY PT, R76, R74, 0x1, 0x1f ;  /* 0x0c201f004a4c7f89 */ /* 0x000f6800000e0000 */
[----:B------:R-:W5:Y:S04]  /*51b0*/  SHFL.BFLY PT, R75, R69, 0x1, 0x1f ;  /* 0x0c201f00454b7f89 */ /* 0x000f6800000e0000 */
[----:B------:R-:W5:Y:S01]  /*51c0*/  SHFL.BFLY PT, R70, R80, 0x1, 0x1f ;  /* 0x0c201f0050467f89 */ /* 0x000f6200000e0000 */
[----:B0-----:R-:W-:-:S03]  /*51d0*/  FADD R83, R124, R83 ;  /* 0x000000537c537221 */ /* 0x001fc60000000000 */
[----:B------:R-:W-:Y:S01]  /*51e0*/  BAR.SYNC.DEFER_BLOCKING 0x0 ;  /* 0x0000000000007b1d */ /* 0x000fe20000010000 */
[----:B-1----:R-:W-:Y:S02]  /*51f0*/  FADD R81, R82, R81 ;  /* 0x0000005152517221 */ /* 0x002fe40000000000 */
[----:B--2---:R-:W-:Y:S02]  /*5200*/  FADD R79, R71, R79 ;  /* 0x0000004f474f7221 */ /* 0x004fe40000000000 */
[----:B---3--:R-:W-:Y:S02]  /*5210*/  FADD R78, R72, R78 ;  /* 0x0000004e484e7221 */ /* 0x008fe40000000000 */
[----:B----4-:R-:W-:Y:S02]  /*5220*/  FADD R77, R73, R77 ;  /* 0x0000004d494d7221 */ /* 0x010fe40000000000 */
[----:B-----5:R-:W-:Y:S02]  /*5230*/  FADD R76, R74, R76 ;  /* 0x0000004c4a4c7221 */ /* 0x020fe40000000000 */
[----:B------:R-:W-:-:S02]  /*5240*/  FADD R75, R69, R75 ;  /* 0x0000004b454b7221 */ /* 0x000fc40000000000 */
[----:B------:R-:W-:Y:S01]  /*5250*/  FADD R70, R80, R70 ;  /* 0x0000004650467221 */ /* 0x000fe20000000000 */
        /* <DEDUP_REMOVED lines=11> */
[----:B0-----:R-:W-:-:S05]  /*5310*/  FADD R69, R69, R70 ;  /* 0x0000004645457221 */ /* 0x001fca0000000000 */
[----:B------:R-:W0:Y:S02]  /*5320*/  SHFL.BFLY PT, R70, R69, 0x1, 0x1f ;  /* 0x0c201f0045467f89 */ /* 0x000e2400000e0000 */
[----:B0-----:R-:W-:-:S05]  /*5330*/  FADD R69, R69, R70 ;  /* 0x0000004645457221 */ /* 0x001fca0000000000 */
[----:B------:R0:W-:Y:S04]  /*5340*/  @!P5 STS [R0.X4+0x8000], R69 ;  /* 0x008000450000d388 */ /* 0x0001e80000004800 */
[----:B------:R-:W-:Y:S01]  /*5350*/  BAR.SYNC.DEFER_BLOCKING 0x0 ;  /* 0x0000000000007b1d */ /* 0x000fe20000010000 */
[----:B------:R-:W-:-:S04]  /*5360*/  IMAD.WIDE R70, R22, 0x2, R218 ;  /* 0x0000000216467825 */ /* 0x000fc800078e02da */
[----:B------:R-:W-:-:S04]  /*5370*/  IMAD.WIDE R74, R22, 0x2, R216 ;  /* 0x00000002164a7825 */ /* 0x000fc800078e02d8 */
[----:B------:R-:W-:-:S04]  /*5380*/  IMAD.WIDE R76, R22, 0x2, R208 ;  /* 0x00000002164c7825 */ /* 0x000fc800078e02d0 */
[C---:B------:R-:W-:Y:S01]  /*5390*/  IMAD.WIDE R78, R22.reuse, 0x2, R212 ;  /* 0x00000002164e7825 */ /* 0x040fe200078e02d4 */
[----:B------:R1:W2:Y:S04]  /*53a0*/  LDG.E.U16 R71, [R70.64] ;  /* 0x0000000646477981 */ /* 0x0002a8000c1e1500 */
[----:B------:R3:W4:Y:S04]  /*53b0*/  LDG.E.U16 R83, [R76.64] ;  /* 0x000000064c537981 */ /* 0x000728000c1e1500 */
[----:B0-----:R0:W5:Y:S04]  /*53c0*/  LDG.E.U16 R69, [R78.64] ;  /* 0x000000064e457981 */ /* 0x001168000c1e1500 */
[----:B-1----:R1:W2:Y:S01]  /*53d0*/  LDG.E.U16 R70, [R74.64] ;  /* 0x000000064a467981 */ /* 0x0022a2000c1e1500 */
[----:B---3--:R-:W-:-:S03]  /*53e0*/  IMAD.WIDE R76, R22, 0x2, R188 ;  /* 0x00000002164c7825 */ /* 0x008fc600078e02bc */
[----:B------:R3:W3:Y:S01]  /*53f0*/  LDS R240, [R204.X4+0x8000] ;  /* 0x00800000ccf07984 */ /* 0x0006e20000004800 */
[----:B0-----:R-:W-:-:S03]  /*5400*/  IMAD.WIDE R78, R22, 0x2, R190 ;  /* 0x00000002164e7825 */ /* 0x001fc600078e02be */
[----:B------:R0:W2:Y:S01]  /*5410*/  LDG.E.U16 R80, [R76.64] ;  /* 0x000000064c507981 */ /* 0x0000a2000c1e1500 */
[----:B-1----:R-:W-:-:S03]  /*5420*/  IMAD.WIDE R74, R22, 0x2, R192 ;  /* 0x00000002164a7825 */ /* 0x002fc600078e02c0 */
[----:B------:R1:W2:Y:S04]  /*5430*/  LDG.E.U16 R81, [R78.64] ;  /* 0x000000064e517981 */ /* 0x0002a8000c1e1500 */
[----:B------:R1:W2:Y:S01]  /*5440*/  LDG.E.U16 R82, [R74.64] ;  /* 0x000000064a527981 */ /* 0x0002a2000c1e1500 */
[----:B0-----:R-:W-:-:S03]  /*5450*/  IMAD.WIDE R76, R22, 0x2, R182 ;  /* 0x00000002164c7825 */ /* 0x001fc600078e02b6 */
[----:B------:R-:W0:Y:S04]  /*5460*/  LDS R225, [R252.X16+0x8000] ;  /* 0x00800000fce17984 */ /* 0x000e28000000c800 */
[----:B------:R3:W2:Y:S01]  /*5470*/  LDG.E.U16 R77, [R76.64] ;  /* 0x000000064c4d7981 */ /* 0x0006a2000c1e1500 */
[----:B-1----:R-:W-:-:S05]  /*5480*/  IMAD.WIDE R74, R22, 0x2, R186 ;  /* 0x00000002164a7825 */ /* 0x002fca00078e02ba */
[----:B------:R1:W2:Y:S01]  /*5490*/  LDG.E.U16 R79, [R74.64] ;  /* 0x000000064a4f7981 */ /* 0x0002a2000c1e1500 */
[----:B------:R-:W-:-:S04]  /*54a0*/  IMAD.WIDE R150, R22, 0x2, R176 ;  /* 0x0000000216967825 */ /* 0x000fc800078e02b0 */
[----:B-1----:R-:W-:-:S05]  /*54b0*/  IMAD.WIDE R74, R22, 0x2, R180 ;  /* 0x00000002164a7825 */ /* 0x002fca00078e02b4 */
[----:B---3--:R1:W3:Y:S01]  /*54c0*/  LDG.E.U16 R76, [R74.64] ;  /* 0x000000064a4c7981 */ /* 0x0082e2000c1e1500 */
[----:B------:R-:W-:-:S04]  /*54d0*/  IMAD.WIDE R148, R22, 0x2, R184 ;  /* 0x0000000216947825 */ /* 0x000fc800078e02b8 */
[C---:B------:R-:W-:Y:S01]  /*54e0*/  IMAD.WIDE R72, R22.reuse, 0x2, R214 ;  /* 0x0000000216487825 */ /* 0x040fe200078e02d6 */
[----:B------:R0:W2:Y:S03]  /*54f0*/  LDG.E.U16 R78, [R148.64] ;  /* 0x00000006944e7981 */ /* 0x0000a6000c1e1500 */
[C---:B-1----:R-:W-:Y:S02]  /*5500*/  IMAD.WIDE R74, R22.reuse, 0x2, R178 ;  /* 0x00000002164a7825 */ /* 0x042fe400078e02b2 */
[----:B------:R1:W2:Y:S04]  /*5510*/  LDG.E.U16 R72, [R72.64] ;  /* 0x0000000648487981 */ /* 0x0002a8000c1e1500 */
[----:B------:R1:W2:Y:S01]  /*5520*/  LDG.E.U16 R75, [R74.64] ;  /* 0x000000064a4b7981 */ /* 0x0002a2000c1e1500 */
[----:B0-----:R-:W-:-:S05]  /*5530*/  IMAD.WIDE R148, R22, 0x2, R174 ;  /* 0x0000000216947825 */ /* 0x001fca00078e02ae */
[----:B-1----:R0:W2:Y:S04]  /*5540*/  LDG.E.U16 R73, [R148.64] ;  /* 0x0000000694497981 */ /* 0x0020a8000c1e1500 */
[----:B------:R1:W2:Y:S02]  /*5550*/  LDG.E.U16 R74, [R150.64] ;  /* 0x00000006964a7981 */ /* 0x0002a4000c1e1500 */
[----:B-1----:R-:W-:-:S05]  /*5560*/  IMAD.WIDE R150, R22, 0x2, R170 ;  /* 0x0000000216967825 */ /* 0x002fca00078e02aa */
[----:B------:R1:W2:Y:S01]  /*5570*/  LDG.E.U16 R126, [R150.64] ;  /* 0x00000006967e7981 */ /* 0x0002a2000c1e1500 */
[----:B0-----:R-:W-:-:S05]  /*5580*/  IMAD.WIDE R148, R22, 0x2, R168 ;  /* 0x0000000216947825 */ /* 0x001fca00078e02a8 */
[----:B------:R0:W2:Y:S01]  /*5590*/  LDG.E.U16 R159, [R148.64] ;  /* 0x00000006949f7981 */ /* 0x0000a2000c1e1500 */
[----:B-1----:R-:W-:-:S05]  /*55a0*/  IMAD.WIDE R150, R22, 0x2, R164 ;  /* 0x0000000216967825 */ /* 0x002fca00078e02a4 */
[----:B------:R1:W2:Y:S01]  /*55b0*/  LDG.E.U16 R200, [R150.64] ;  /* 0x0000000696c87981 */ /* 0x0002a2000c1e1500 */
[----:B0-----:R-:W-:-:S04]  /*55c0*/  IMAD.WIDE R148, R22, 0x2, R166 ;  /* 0x0000000216947825 */ /* 0x001fc800078e02a6 */
[C---:B------:R-:W-:Y:S01]  /*55d0*/  IMAD.WIDE R124, R22.reuse, 0x2, R210 ;  /* 0x00000002167c7825 */ /* 0x040fe200078e02d2 */
[----:B------:R0:W2:Y:S03]  /*55e0*/  LDG.E.U16 R198, [R148.64] ;  /* 0x0000000694c67981 */ /* 0x0000a6000c1e1500 */
[C---:B-1----:R-:W-:Y:S02]  /*55f0*/  IMAD.WIDE R150, R22.reuse, 0x2, R26 ;  /* 0x0000000216967825 */ /* 0x042fe400078e021a */
[----:B------:R1:W3:Y:S02]  /*5600*/  LDG.E.U16 R124, [R124.64] ;  /* 0x000000067c7c7981 */ /* 0x0002e4000c1e1500 */
[C---:B------:R-:W-:Y:S02]  /*5610*/  IMAD.WIDE R152, R22.reuse, 0x2, R172 ;  /* 0x0000000216987825 */ /* 0x040fe400078e02ac */
[----:B------:R1:W3:Y:S02]  /*5620*/  LDG.E.U16 R206, [R150.64] ;  /* 0x0000000696ce7981 */ /* 0x0002e4000c1e1500 */
[----:B0-----:R-:W-:-:S02]  /*5630*/  IMAD.WIDE R148, R22, 0x2, R160 ;  /* 0x0000000216947825 */ /* 0x001fc400078e02a0 */
[----:B-1----:R0:W3:Y:S02]  /*5640*/  LDG.E.U16 R125, [R152.64] ;  /* 0x00000006987d7981 */ /* 0x0020e4000c1e1500 */
[----:B------:R-:W-:Y:S02]  /*5650*/  FADD R150, -R5, R68 ;  /* 0x0000004405967221 */ /* 0x000fe40000000100 */
[----:B------:R1:W4:Y:S02]  /*5660*/  LDG.E.U16 R204, [R148.64] ;  /* 0x0000000694cc7981 */ /* 0x000324000c1e1500 */
[----:B------:R-:W-:Y:S02]  /*5670*/  FMUL R150, R150, 1.4426950216293334961 ;  /* 0x3fb8aa3b96967820 */ /* 0x000fe40000400000 */
[C---:B0-----:R-:W-:Y:S02]  /*5680*/  IMAD.WIDE R152, R22.reuse, 0x2, R162 ;  /* 0x0000000216987825 */ /* 0x041fe400078e02a2 */
[----:B------:R0:W0:Y:S02]  /*5690*/  MUFU.EX2 R224, R150 ;  /* 0x0000009600e07308 */ /* 0x0000240000000800 */
[C---:B-1----:R-:W-:Y:S01]  /*56a0*/  IMAD.WIDE R148, R22.reuse, 0x2, R30 ;  /* 0x0000000216947825 */ /* 0x042fe200078e021e */
[----:B------:R1:W4:Y:S04]  /*56b0*/  LDG.E.U16 R202, [R152.64] ;  /* 0x0000000698ca7981 */ /* 0x000328000c1e1500 */
[----:B------:R0:W4:Y:S02]  /*56c0*/  LDG.E.U16 R68, [R148.64] ;  /* 0x0000000694447981 */ /* 0x000124000c1e1500 */
[----:B0-----:R-:W-:-:S04]  /*56d0*/  IMAD.WIDE R150, R22, 0x2, R34 ;  /* 0x0000000216967825 */ /* 0x001fc800078e0222 */
[C---:B-1----:R-:W-:Y:S02]  /*56e0*/  IMAD.WIDE R152, R22.reuse, 0x2, R28 ;  /* 0x0000000216987825 */ /* 0x042fe400078e021c */
[----:B------:R0:W4:Y:S02]  /*56f0*/  LDG.E.U16 R151, [R150.64] ;  /* 0x0000000696977981 */ /* 0x000124000c1e1500 */
[----:B------:R-:W-:Y:S02]  /*5700*/  IMAD.WIDE R148, R22, 0x2, R32 ;  /* 0x0000000216947825 */ /* 0x000fe400078e0220 */
[----:B------:R1:W4:Y:S02]  /*5710*/  LDG.E.U16 R152, [R152.64] ;  /* 0x0000000698987981 */ /* 0x000324000c1e1500 */
[----:B0-----:R-:W-:-:S04]  /*5720*/  FADD R150, -R6, R43 ;  /* 0x0000002b06967221 */ /* 0x001fc80000000100 */
[----:B------:R-:W-:Y:S01]  /*5730*/  FMUL R150, R150, 1.4426950216293334961 ;  /* 0x3fb8aa3b96967820 */ /* 0x000fe20000400000 */
[----:B-1----:R0:W4:Y:S02]  /*5740*/  LDG.E.U16 R153, [R148.64] ;  /* 0x0000000694997981 */ /* 0x002124000c1e1500 */
[----:B0-----:R-:W-:-:S03]  /*5750*/  IMAD.WIDE R148, R22, 0x2, R36 ;  /* 0x0000000216947825 */ /* 0x001fc600078e0224 */
[----:B------:R-:W0:Y:S02]  /*5760*/  MUFU.EX2 R150, R150 ;  /* 0x0000009600967308 */ /* 0x000e240000000800 */
[----:B------:R1:W4:Y:S02]  /*5770*/  LDG.E.U16 R207, [R148.64] ;  /* 0x0000000694cf7981 */ /* 0x000324000c1e1500 */
[----:B-1----:R-:W-:-:S05]  /*5780*/  IMAD.WIDE R148, R22, 0x2, R38 ;  /* 0x0000000216947825 */ /* 0x002fca00078e0226 */
[----:B------:R1:W4:Y:S01]  /*5790*/  LDG.E.U16 R43, [R148.64] ;  /* 0x00000006942b7981 */ /* 0x000322000c1e1500 */
[C---:B------:R-:W-:Y:S02]  /*57a0*/  FFMA R4, R224.reuse, R4, R240 ;  /* 0x00000004e0047223 */ /* 0x040fe400000000f0 */
[C---:B------:R-:W-:Y:S02]  /*57b0*/  FMUL R52, R224.reuse, R52 ;  /* 0x00000034e0347220 */ /* 0x040fe40000400000 */
[----:B------:R-:W-:Y:S02]  /*57c0*/  FMUL R53, R224, R53 ;  /* 0x00000035e0357220 */ /* 0x000fe40000400000 */
[----:B-1----:R-:W-:-:S04]  /*57d0*/  IMAD.WIDE R148, R22, 0x2, R140 ;  /* 0x0000000216947825 */ /* 0x002fc800078e028c */
[C---:B------:R-:W-:Y:S02]  /*57e0*/  FMUL R48, R224.reuse, R48 ;  /* 0x00000030e0307220 */ /* 0x040fe40000400000 */
[C---:B------:R-:W-:Y:S02]  /*57f0*/  FMUL R49, R224.reuse, R49 ;  /* 0x00000031e0317220 */ /* 0x040fe40000400000 */
[C---:B------:R-:W-:Y:S02]  /*5800*/  FMUL R44, R224.reuse, R44 ;  /* 0x0000002ce02c7220 */ /* 0x040fe40000400000 */
[C---:B------:R-:W-:Y:S02]  /*5810*/  FMUL R45, R224.reuse, R45 ;  /* 0x0000002de02d7220 */ /* 0x040fe40000400000 */
[C---:B------:R-:W-:Y:S02]  /*5820*/  FMUL R120, R224.reuse, R120 ;  /* 0x00000078e0787220 */ /* 0x040fe40000400000 */
[----:B------:R-:W-:-:S02]  /*5830*/  FMUL R121, R224, R121 ;  /* 0x00000079e0797220 */ /* 0x000fc40000400000 */
[----:B------:R1:W4:Y:S01]  /*5840*/  LDG.E.U16 R224, [R148.64] ;  /* 0x0000000694e07981 */ /* 0x000322000c1e1500 */
[----:B0-----:R-:W-:Y:S02]  /*5850*/  FFMA R13, R150, R13, R225 ;  /* 0x0000000d960d7223 */ /* 0x001fe400000000e1 */
[----:B-1----:R-:W-:-:S05]  /*5860*/  IMAD.WIDE R148, R22, 0x2, R142 ;  /* 0x0000000216947825 */ /* 0x002fca00078e028e */
[----:B------:R0:W4:Y:S04]  /*5870*/  LDG.E.U16 R225, [R148.64] ;  /* 0x0000000694e17981 */ /* 0x000128000c1e1500 */
[----:B------:R-:W0:Y:S01]  /*5880*/  S2R R240, SR_TID.X ;  /* 0x0000000000f07919 */ /* 0x000e220000002100 */
[C---:B------:R-:W-:Y:S02]  /*5890*/  FMUL R54, R150.reuse, R54 ;  /* 0x0000003696367220 */ /* 0x040fe40000400000 */
[C---:B------:R-:W-:Y:S02]  /*58a0*/  FMUL R55, R150.reuse, R55 ;  /* 0x0000003796377220 */ /* 0x040fe40000400000 */
[C---:B------:R-:W-:Y:S02]  /*58b0*/  FMUL R50, R150.reuse, R50 ;  /* 0x0000003296327220 */ /* 0x040fe40000400000 */
[----:B------:R-:W-:Y:S01]  /*58c0*/  FMUL R51, R150, R51 ;  /* 0x0000003396337220 */ /* 0x000fe20000400000 */
[----:B0-----:R-:W-:-:S04]  /*58d0*/  LOP3.LUT R149, R240, 0x1c, RZ, 0xc0, !PT ;  /* 0x0000001cf0957812 */ /* 0x001fc800078ec0ff */
[----:B------:R-:W-:Y:S02]  /*58e0*/  LEA.HI R149, R149, 0x10, RZ, 0x1e ;  /* 0x0000001095957811 */ /* 0x000fe400078ff0ff */
[----:B------:R-:W-:-:S04]  /*58f0*/  LOP3.LUT R240, R240, 0x1c, RZ, 0xc0, !PT ;  /* 0x0000001cf0f07812 */ /* 0x000fc800078ec0ff */
[----:B------:R-:W0:Y:S01]  /*5900*/  LDS R149, [R149.X16+0x8000] ;  /* 0x0080000095957984 */ /* 0x000e22000000c800 */
[C---:B------:R-:W-:Y:S02]  /*5910*/  FMUL R46, R150.reuse, R46 ;  /* 0x0000002e962e7220 */ /* 0x040fe40000400000 */
[C---:B------:R-:W-:Y:S02]  /*5920*/  FMUL R47, R150.reuse, R47 ;  /* 0x0000002f962f7220 */ /* 0x040fe40000400000 */
[C---:B------:R-:W-:Y:S02]  /*5930*/  FMUL R122, R150.reuse, R122 ;  /* 0x0000007a967a7220 */ /* 0x040fe40000400000 */
[----:B------:R-:W-:Y:S01]  /*5940*/  FMUL R123, R150, R123 ;  /* 0x0000007b967b7220 */ /* 0x000fe20000400000 */
[----:B------:R-:W-:Y:S02]  /*5950*/  LEA.HI R150, R240, 0x18, RZ, 0x1e ;  /* 0x00000018f0967811 */ /* 0x000fe400078ff0ff */
[----:B------:R-:W1:Y:S01]  /*5960*/  S2R R240, SR_TID.X ;  /* 0x0000000000f07919 */ /* 0x000e620000002100 */
[----:B------:R-:W-:-:S04]  /*5970*/  FADD R42, -R7, R42 ;  /* 0x0000002a072a7221 */ /* 0x000fc80000000100 */
[----:B------:R-:W-:-:S04]  /*5980*/  FMUL R42, R42, 1.4426950216293334961 ;  /* 0x3fb8aa3b2a2a7820 */ /* 0x000fc80000400000 */
[----:B------:R5:W0:Y:S01]  /*5990*/  MUFU.EX2 R148, R42 ;  /* 0x0000002a00947308 */ /* 0x000a220000000800 */
[----:B------:R-:W-:Y:S01]  /*59a0*/  FADD R40, -R9, R40 ;  /* 0x0000002809287221 */ /* 0x000fe20000000100 */
[----:B------:R-:W-:Y:S01]  /*59b0*/  F2FP.BF16.PACK_AB R158, R158, R136 ;  /* 0x000000889e9e723e */ /* 0x000fe200000010ff */
[----:B-----5:R-:W-:Y:S01]  /*59c0*/  LDS R42, [R150.X16+0x8000] ;  /* 0x00800000962a7984 */ /* 0x020fe2000000c800 */
[----:B-1----:R-:W-:-:S04]  /*59d0*/  LOP3.LUT R240, R240, 0x1c, RZ, 0xc0, !PT ;  /* 0x0000001cf0f07812 */ /* 0x002fc800078ec0ff */
[----:B------:R-:W-:Y:S01]  /*59e0*/  LEA.HI R240, R240, 0x20, RZ, 0x1e ;  /* 0x00000020f0f07811 */ /* 0x000fe200078ff0ff */
[C---:B0-----:R-:W-:Y:S02]  /*59f0*/  FMUL R104, R148.reuse, R104 ;  /* 0x0000006894687220 */ /* 0x041fe40000400000 */
[C---:B------:R-:W-:Y:S02]  /*5a00*/  FFMA R14, R148.reuse, R14, R149 ;  /* 0x0000000e940e7223 */ /* 0x040fe40000000095 */
[C---:B------:R-:W-:Y:S02]  /*5a10*/  FMUL R105, R148.reuse, R105 ;  /* 0x0000006994697220 */ /* 0x040fe40000400000 */
[C---:B------:R-:W-:Y:S02]  /*5a20*/  FMUL R56, R148.reuse, R56 ;  /* 0x0000003894387220 */ /* 0x040fe40000400000 */
[C---:B------:R-:W-:Y:S02]  /*5a30*/  FMUL R57, R148.reuse, R57 ;  /* 0x0000003994397220 */ /* 0x040fe40000400000 */
[----:B------:R-:W-:-:S02]  /*5a40*/  FMUL R60, R148, R60 ;  /* 0x0000003c943c7220 */ /* 0x000fc40000400000 */
[C---:B------:R-:W-:Y:S02]  /*5a50*/  FMUL R61, R148.reuse, R61 ;  /* 0x0000003d943d7220 */ /* 0x040fe40000400000 */
[C---:B------:R-:W-:Y:S02]  /*5a60*/  FMUL R64, R148.reuse, R64 ;  /* 0x0000004094407220 */ /* 0x040fe40000400000 */
[----:B------:R-:W-:Y:S02]  /*5a70*/  FMUL R65, R148, R65 ;  /* 0x0000004194417220 */ /* 0x000fe40000400000 */
[----:B------:R0:W1:Y:S04]  /*5a80*/  LDS R148, [R240.X16+0x8000] ;  /* 0x00800000f0947984 */ /* 0x000068000000c800 */
[----:B0-----:R-:W0:Y:S01]  /*5a90*/  S2R R240, SR_TID.X ;  /* 0x0000000000f07919 */ /* 0x001e220000002100 */
[----:B------:R-:W-:-:S04]  /*5aa0*/  FMUL R40, R40, 1.4426950216293334961 ;  /* 0x3fb8aa3b28287820 */ /* 0x000fc80000400000 */
[----:B------:R-:W1:Y:S01]  /*5ab0*/  MUFU.EX2 R136, R40 ;  /* 0x0000002800887308 */ /* 0x000e620000000800 */
[----:B0-----:R-:W-:-:S04]  /*5ac0*/  LOP3.LUT R240, R240, 0x1c, RZ, 0xc0, !PT ;  /* 0x0000001cf0f07812 */ /* 0x001fc800078ec0ff */
[C---:B------:R-:W-:Y:S02]  /*5ad0*/  LEA.HI R150, R240.reuse, 0x28, RZ, 0x1e ;  /* 0x00000028f0967811 */ /* 0x040fe400078ff0ff */
[C---:B------:R-:W-:Y:S02]  /*5ae0*/  LEA.HI R149, R240.reuse, 0x30, RZ, 0x1e ;  /* 0x00000030f0957811 */ /* 0x040fe400078ff0ff */
[----:B------:R-:W-:Y:S01]  /*5af0*/  LEA.HI R240, R240, 0x38, RZ, 0x1e ;  /* 0x00000038f0f07811 */ /* 0x000fe200078ff0ff */
[----:B-1----:R-:W-:Y:S01]  /*5b00*/  FFMA R16, R136, R16, R148 ;  /* 0x0000001088107223 */ /* 0x002fe20000000094 */
[----:B------:R-:W-:Y:S04]  /*5b10*/  LDS R150, [R150.X16+0x8000] ;  /* 0x0080000096967984 */ /* 0x000fe8000000c800 */
[----:B------:R-:W-:Y:S04]  /*5b20*/  LDS R149, [R149.X16+0x8000] ;  /* 0x0080000095957984 */ /* 0x000fe8000000c800 */
[----:B------:R-:W-:Y:S04]  /*5b30*/  LDS R148, [R240.X16+0x8000] ;  /* 0x00800000f0947984 */ /* 0x000fe8000000c800 */
[----:B------:R-:W-:Y:S01]  /*5b40*/  BAR.SYNC.DEFER_BLOCKING 0x0 ;  /* 0x0000000000007b1d */ /* 0x000fe20000010000 */
[----:B------:R-:W-:-:S02]  /*5b50*/  F2FP.BF16.PACK_AB R155, R155, R156 ;  /* 0x0000009c9b9b723e */ /* 0x000fc400000010ff */
[----:B------:R-:W-:Y:S02]  /*5b60*/  F2FP.BF16.PACK_AB R154, R154, R157 ;  /* 0x0000009d9a9a723e */ /* 0x000fe400000010ff */
[----:B------:R-:W-:Y:S02]  /*5b70*/  F2FP.BF16.PACK_AB R127, R127, R138 ;  /* 0x0000008a7f7f723e */ /* 0x000fe400000010ff */
[----:B------:R-:W-:Y:S02]  /*5b80*/  F2FP.BF16.PACK_AB R131, R131, R137 ;  /* 0x000000898383723e */ /* 0x000fe400000010ff */
[----:B------:R-:W-:Y:S02]  /*5b90*/  F2FP.BF16.PACK_AB R130, R130, R135 ;  /* 0x000000878282723e */ /* 0x000fe400000010ff */
[----:B------:R-:W-:Y:S02]  /*5ba0*/  F2FP.BF16.PACK_AB R129, R129, R139 ;  /* 0x0000008b8181723e */ /* 0x000fe400000010ff */
[----:B------:R-:W-:Y:S01]  /*5bb0*/  F2FP.BF16.PACK_AB R128, R128, R147 ;  /* 0x000000938080723e */ /* 0x000fe200000010ff */
[----:B------:R-:W-:-:S04]  /*5bc0*/  FADD R41, -R8, R41 ;  /* 0x0000002908297221 */ /* 0x000fc80000000100 */
[----:B------:R-:W-:Y:S01]  /*5bd0*/  FMUL R41, R41, 1.4426950216293334961 ;  /* 0x3fb8aa3b29297820 */ /* 0x000fe20000400000 */
[----:B--2---:R-:W-:Y:S04]  /*5be0*/  STS.U16 [R3+0x8000], R71 ;  /* 0x0080004703007388 */ /* 0x004fe80000000400 */
[----:B------:R-:W-:Y:S04]  /*5bf0*/  STS.U16 [R3+0x8200], R70 ;  /* 0x0082004603007388 */ /* 0x000fe80000000400 */
[----:B------:R-:W-:Y:S04]  /*5c00*/  STS.U16 [R3+0x8400], R72 ;  /* 0x0084004803007388 */ /* 0x000fe80000000400 */
[----:B------:R-:W-:Y:S04]  /*5c10*/  STS.U16 [R3+0x8600], R69 ;  /* 0x0086004503007388 */ /* 0x000fe80000000400 */
[----:B---3--:R-:W-:Y:S04]  /*5c20*/  STS.U16 [R3+0x8800], R124 ;  /* 0x0088007c03007388 */ /* 0x008fe80000000400 */
[----:B----4-:R-:W-:Y:S04]  /*5c30*/  STS.U16 [R3+0x8a00], R83 ;  /* 0x008a005303007388 */ /* 0x010fe80000000400 */
        /* <DEDUP_REMOVED lines=21> */
[----:B------:R0:W-:Y:S04]  /*5d90*/  STS.U16 [R3+0xb600], R151 ;  /* 0x00b6009703007388 */ /* 0x0001e80000000400 */
[----:B------:R-:W-:Y:S04]  /*5da0*/  STS.U16 [R3+0xb800], R207 ;  /* 0x00b800cf03007388 */ /* 0x000fe80000000400 */
[----:B------:R-:W-:Y:S04]  /*5db0*/  STS.U16 [R3+0xba00], R43 ;  /* 0x00ba002b03007388 */ /* 0x000fe80000000400 */
[----:B------:R-:W-:Y:S04]  /*5dc0*/  STS.U16 [R3+0xbc00], R224 ;  /* 0x00bc00e003007388 */ /* 0x000fe80000000400 */
[----:B------:R-:W-:Y:S04]  /*5dd0*/  STS.U16 [R3+0xbe00], R225 ;  /* 0x00be00e103007388 */ /* 0x000fe80000000400 */
[----:B------:R-:W-:Y:S04]  /*5de0*/  STS [R20+0xc000], R158 ;  /* 0x00c0009e14007388 */ /* 0x000fe80000000800 */
[----:B------:R-:W-:Y:S04]  /*5df0*/  STS [R20+0xc200], R155 ;  /* 0x00c2009b14007388 */ /* 0x000fe80000000800 */
[----:B------:R-:W-:Y:S04]  /*5e00*/  STS [R20+0xc400], R154 ;  /* 0x00c4009a14007388 */ /* 0x000fe80000000800 */
[----:B------:R-:W-:Y:S04]  /*5e10*/  STS [R20+0xc600], R127 ;  /* 0x00c6007f14007388 */ /* 0x000fe80000000800 */
[----:B------:R-:W-:Y:S04]  /*5e20*/  STS [R20+0xc800], R131 ;  /* 0x00c8008314007388 */ /* 0x000fe80000000800 */
[----:B------:R-:W-:Y:S04]  /*5e30*/  STS [R20+0xca00], R130 ;  /* 0x00ca008214007388 */ /* 0x000fe80000000800 */
[----:B------:R-:W-:Y:S04]  /*5e40*/  STS [R20+0xcc00], R129 ;  /* 0x00cc008114007388 */ /* 0x000fe80000000800 */
[----:B------:R-:W-:Y:S04]  /*5e50*/  STS [R20+0xce00], R128 ;  /* 0x00ce008014007388 */ /* 0x000fe80000000800 */
[----:B------:R-:W-:Y:S06]  /*5e60*/  BAR.SYNC.DEFER_BLOCKING 0x0 ;  /* 0x0000000000007b1d */ /* 0x000fec0000010000 */
[----:B------:R-:W1:Y:S02]  /*5e70*/  MUFU.EX2 R41, R41 ;  /* 0x0000002900297308 */ /* 0x000e640000000800 */
[----:B-1----:R-:W-:-:S02]  /*5e80*/  FFMA R15, R41, R15, R42 ;  /* 0x0000000f290f7223 */ /* 0x002fc4000000002a */
[C---:B------:R-:W-:Y:S01]  /*5e90*/  FMUL R106, R41.reuse, R106 ;  /* 0x0000006a296a7220 */ /* 0x040fe20000400000 */
[----:B------:R-:W-:Y:S01]  /*5ea0*/  LDSM.16.M88.4 R76, [R18+0x9000] ;  /* 0x00900000124c783b */ /* 0x000fe20000000200 */
[C---:B------:R-:W-:Y:S02]  /*5eb0*/  FMUL R107, R41.reuse, R107 ;  /* 0x0000006b296b7220 */ /* 0x040fe40000400000 */
[C---:B------:R-:W-:Y:S01]  /*5ec0*/  FMUL R58, R41.reuse, R58 ;  /* 0x0000003a293a7220 */ /* 0x040fe20000400000 */
[----:B------:R-:W-:Y:S01]  /*5ed0*/  LDSM.16.M88.4 R72, [R18+0xa000] ;  /* 0x00a000001248783b */ /* 0x000fe20000000200 */
[C---:B------:R-:W-:Y:S02]  /*5ee0*/  FMUL R59, R41.reuse, R59 ;  /* 0x0000003b293b7220 */ /* 0x040fe40000400000 */
[C---:B------:R-:W-:Y:S01]  /*5ef0*/  FMUL R62, R41.reuse, R62 ;  /* 0x0000003e293e7220 */ /* 0x040fe20000400000 */
[----:B------:R-:W-:Y:S01]  /*5f00*/  LDSM.16.M88.4 R68, [R18+0xb000] ;  /* 0x00b000001244783b */ /* 0x000fe20000000200 */
[----:B------:R-:W-:-:S02]  /*5f10*/  FMUL R63, R41, R63 ;  /* 0x0000003f293f7220 */ /* 0x000fc40000400000 */
[C---:B------:R-:W-:Y:S01]  /*5f20*/  FMUL R66, R41.reuse, R66 ;  /* 0x0000004229427220 */ /* 0x040fe20000400000 */
[----:B------:R-:W1:Y:S01]  /*5f30*/  LDSM.16.M88.4 R124, [R144+0xc400] ;  /* 0x00c40000907c783b */ /* 0x000e620000000200 */
[----:B------:R-:W-:-:S03]  /*5f40*/  FMUL R67, R41, R67 ;  /* 0x0000004329437220 */ /* 0x000fc60000400000 */
[----:B------:R-:W2:Y:S04]  /*5f50*/  LDSM.16.M88.4 R40, [R18+0x8000] ;  /* 0x008000001228783b */ /* 0x000ea80000000200 */
[----:B------:R-:W3:Y:S04]  /*5f60*/  LDSM.16.M88.4 R128, [R144+0xc000] ;  /* 0x00c000009080783b */ /* 0x000ee80000000200 */
[----:B------:R-:W4:Y:S01]  /*5f70*/  LDSM.16.M88.4 R80, [R144+0xc800] ;  /* 0x00c800009050783b */ /* 0x000f220000000200 */
[----:B------:R-:W-:-:S04]  /*5f80*/  FADD R147, -R10, R134 ;  /* 0x000000860a937221 */ /* 0x000fc80000000100 */
[----:B------:R-:W-:-:S06]  /*5f90*/  FMUL R147, R147, 1.4426950216293334961 ;  /* 0x3fb8aa3b93937820 */ /* 0x000fcc0000400000 */
[----:B------:R-:W5:Y:S01]  /*5fa0*/  MUFU.EX2 R147, R147 ;  /* 0x0000009300937308 */ /* 0x000f620000000800 */
[----:B0-----:R-:W-:Y:S02]  /*5fb0*/  FADD R151, -R11, R133 ;  /* 0x000000850b977221 */ /* 0x001fe40000000100 */
[C---:B------:R-:W-:Y:S02]  /*5fc0*/  FMUL R100, R136.reuse, R100 ;  /* 0x0000006488647220 */ /* 0x040fe40000400000 */
[C---:B------:R-:W-:Y:S02]  /*5fd0*/  FMUL R101, R136.reuse, R101 ;  /* 0x0000006588657220 */ /* 0x040fe40000400000 */
[----:B------:R-:W-:Y:S01]  /*5fe0*/  FMUL R84, R136, R84 ;  /* 0x0000005488547220 */ /* 0x000fe20000400000 */
[C---:B-1----:R-:W-:Y:S08]  /*5ff0*/  HMMA.16816.F32.BF16 R56, R124.reuse, R76, R56 ;  /* 0x0000004c7c38723c */ /* 0x042ff00000041838 */
[C---:B--2---:R-:W-:Y:S08]  /*6000*/  HMMA.16816.F32.BF16 R104, R124.reuse, R40, R104 ;  /* 0x000000287c68723c */ /* 0x044ff00000041868 */
[C---:B------:R-:W-:Y:S08]  /*6010*/  HMMA.16816.F32.BF16 R60, R124.reuse, R72, R60 ;  /* 0x000000487c3c723c */ /* 0x040ff0000004183c */
[----:B------:R-:W-:Y:S07]  /*6020*/  HMMA.16816.F32.BF16 R64, R124, R68, R64 ;  /* 0x000000447c40723c */ /* 0x000fee0000041840 */
[----:B------:R-:W-:-:S02]  /*6030*/  FADD R124, -R12, R132 ;  /* 0x000000840c7c7221 */ /* 0x000fc40000000100 */
[----:B------:R-:W0:Y:S01]  /*6040*/  LDSM.16.M88.4 R132, [R144+0xcc00] ;  /* 0x00cc00009084783b */ /* 0x000e220000000200 */
[C---:B-----5:R-:W-:Y:S02]  /*6050*/  FMUL R102, R147.reuse, R102 ;  /* 0x0000006693667220 */ /* 0x060fe40000400000 */
[C---:B------:R-:W-:Y:S02]  /*6060*/  FMUL R103, R147.reuse, R103 ;  /* 0x0000006793677220 */ /* 0x040fe40000400000 */
[C---:B------:R-:W-:Y:S02]  /*6070*/  FMUL R85, R136.reuse, R85 ;  /* 0x0000005588557220 */ /* 0x040fe40000400000 */
[C---:B------:R-:W-:Y:S02]  /*6080*/  FMUL R86, R147.reuse, R86 ;  /* 0x0000005693567220 */ /* 0x040fe40000400000 */
[----:B------:R-:W-:Y:S02]  /*6090*/  FMUL R87, R147, R87 ;  /* 0x0000005793577220 */ /* 0x000fe40000400000 */
[----:B------:R-:W-:-:S02]  /*60a0*/  FMUL R88, R136, R88 ;  /* 0x0000005888587220 */ /* 0x000fc40000400000 */
[C---:B------:R-:W-:Y:S02]  /*60b0*/  FMUL R89, R136.reuse, R89 ;  /* 0x0000005988597220 */ /* 0x040fe40000400000 */
[C---:B------:R-:W-:Y:S02]  /*60c0*/  FMUL R90, R147.reuse, R90 ;  /* 0x0000005a935a7220 */ /* 0x040fe40000400000 */
[C---:B------:R-:W-:Y:S02]  /*60d0*/  FMUL R91, R147.reuse, R91 ;  /* 0x0000005b935b7220 */ /* 0x040fe40000400000 */
[C---:B------:R-:W-:Y:S02]  /*60e0*/  FMUL R108, R136.reuse, R108 ;  /* 0x0000006c886c7220 */ /* 0x040fe40000400000 */
[----:B------:R-:W-:Y:S02]  /*60f0*/  FMUL R109, R136, R109 ;  /* 0x0000006d886d7220 */ /* 0x000fe40000400000 */
[----:B------:R-:W-:-:S02]  /*6100*/  FMUL R110, R147, R110 ;  /* 0x0000006e936e7220 */ /* 0x000fc40000400000 */
[----:B------:R-:W-:Y:S01]  /*6110*/  FMUL R111, R147, R111 ;  /* 0x0000006f936f7220 */ /* 0x000fe20000400000 */
[----:B------:R-:W-:Y:S01]  /*6120*/  LOP3.LUT R156, R144, 0x20, RZ, 0x3c, !PT ;  /* 0x00000020909c7812 */ /* 0x000fe200078e3cff */
[----:B------:R-:W-:Y:S02]  /*6130*/  FMUL R124, R124, 1.4426950216293334961 ;  /* 0x3fb8aa3b7c7c7820 */ /* 0x000fe40000400000 */
[----:B------:R-:W-:Y:S01]  /*6140*/  FMUL R151, R151, 1.4426950216293334961 ;  /* 0x3fb8aa3b97977820 */ /* 0x000fe20000400000 */
[C---:B---3--:R-:W-:Y:S01]  /*6150*/  HMMA.16816.F32.BF16 R52, R128.reuse, R40, R52 ;  /* 0x000000288034723c */ /* 0x048fe20000041834 */
[----:B------:R1:W-:Y:S01]  /*6160*/  MUFU.EX2 R152, R124 ;  /* 0x0000007c00987308 */ /* 0x0003e20000000800 */
[----:B------:R-:W2:Y:S06]  /*6170*/  LDSM.16.M88.4 R136, [R156+0xc000] ;  /* 0x00c000009c88783b */ /* 0x000eac0000000200 */
[C---:B------:R-:W-:Y:S01]  /*6180*/  HMMA.16816.F32.BF16 R48, R128.reuse, R76, R48 ;  /* 0x0000004c8030723c */ /* 0x040fe20000041830 */
[----:B-1----:R-:W-:Y:S01]  /*6190*/  LDSM.16.M88.4 R124, [R156+0xc800] ;  /* 0x00c800009c7c783b */ /* 0x002fe20000000200 */
[----:B------:R-:W1:Y:S06]  /*61a0*/  MUFU.EX2 R151, R151 ;  /* 0x0000009700977308 */ /* 0x000e6c0000000800 */
[C---:B------:R-:W-:Y:S08]  /*61b0*/  HMMA.16816.F32.BF16 R44, R128.reuse, R72, R44 ;  /* 0x00000048802c723c */ /* 0x040ff0000004182c */
[----:B------:R-:W-:Y:S01]  /*61c0*/  HMMA.16816.F32.BF16 R120, R128, R68, R120 ;  /* 0x000000448078723c */ /* 0x000fe20000041878 */
[----:B------:R-:W3:Y:S07]  /*61d0*/  LDSM.16.M88.4 R128, [R156+0xc400] ;  /* 0x00c400009c80783b */ /* 0x000eee0000000200 */
[C---:B----4-:R-:W-:Y:S08]  /*61e0*/  HMMA.16816.F32.BF16 R100, R80.reuse, R40, R100 ;  /* 0x000000285064723c */ /* 0x050ff00000041864 */
[C---:B------:R-:W-:Y:S08]  /*61f0*/  HMMA.16816.F32.BF16 R84, R80.reuse, R76, R84 ;  /* 0x0000004c5054723c */ /* 0x040ff00000041854 */
[C---:B------:R-:W-:Y:S08]  /*6200*/  HMMA.16816.F32.BF16 R88, R80.reuse, R72, R88 ;  /* 0x000000485058723c */ /* 0x040ff00000041858 */
[----:B------:R-:W-:Y:S01]  /*6210*/  HMMA.16816.F32.BF16 R108, R80, R68, R108 ;  /* 0x00000044506c723c */ /* 0x000fe2000004186c */
[----:B------:R4:W5:Y:S04]  /*6220*/  LDSM.16.M88.4 R80, [R156+0xcc00] ;  /* 0x00cc00009c50783b */ /* 0x0009680000000200 */
[----:B----4-:R-:W4:Y:S01]  /*6230*/  S2R R156, SR_CTAID.X ;  /* 0x00000000009c7919 */ /* 0x010f220000002500 */
[----:B-1----:R-:W-:-:S02]  /*6240*/  FMUL R112, R151, R112 ;  /* 0x0000007097707220 */ /* 0x002fc40000400000 */
[C---:B------:R-:W-:Y:S02]  /*6250*/  FMUL R113, R151.reuse, R113 ;  /* 0x0000007197717220 */ /* 0x040fe40000400000 */
        /* <DEDUP_REMOVED lines=11> */
[----:B------:R-:W-:Y:S02]  /*6310*/  FMUL R93, R151, R93 ;  /* 0x0000005d975d7220 */ /* 0x000fe40000400000 */
[C---:B------:R-:W-:Y:S02]  /*6320*/  FMUL R94, R152.reuse, R94 ;  /* 0x0000005e985e7220 */ /* 0x040fe40000400000 */
[----:B------:R-:W-:Y:S01]  /*6330*/  FMUL R95, R152, R95 ;  /* 0x0000005f985f7220 */ /* 0x000fe20000400000 */
[----:B------:R-:W-:Y:S01]  /*6340*/  UIADD3 UR4, UP0, UR4, 0x20, URZ ;  /* 0x0000002004047890 */ /* 0x000fe2000ff1e03f */
[----:B0-----:R-:W-:Y:S01]  /*6350*/  HMMA.16816.F32.BF16 R112, R132, R40, R112 ;  /* 0x000000288470723c */ /* 0x001fe20000041870 */
[----:B----4-:R-:W-:Y:S02]  /*6360*/  SHF.L.U32 R156, R156, 0x6, RZ ;  /* 0x000000069c9c7819 */ /* 0x010fe400000006ff */
[----:B------:R-:W-:-:S05]  /*6370*/  UIADD3.X UR5, URZ, UR5, URZ, UP0, !UPT ;  /* 0x000000053f057290 */ /* 0x000fca00087fe43f */
[----:B------:R-:W-:Y:S01]  /*6380*/  HMMA.16816.F32.BF16 R116, R132, R76, R116 ;  /* 0x0000004c8474723c */ /* 0x000fe20000041874 */
[----:B------:R-:W-:-:S07]  /*6390*/  IADD3 R156, R156, 0x40, RZ ;  /* 0x000000409c9c7810 */ /* 0x000fce0007ffe0ff */
[----:B------:R-:W-:Y:S01]  /*63a0*/  HMMA.16816.F32.BF16 R96, R132, R72, R96 ;  /* 0x000000488460723c */ /* 0x000fe20000041860 */
[----:B------:R-:W-:-:S07]  /*63b0*/  IMAD.U32 R41, RZ, RZ, UR5 ;  /* 0x00000005ff297e24 */ /* 0x000fce000f8e00ff */
[----:B------:R-:W-:Y:S01]  /*63c0*/  HMMA.16816.F32.BF16 R92, R132, R68, R92 ;  /* 0x00000044845c723c */ /* 0x000fe2000004185c */
[----:B------:R-:W-:-:S04]  /*63d0*/  ISETP.LE.U32.AND P0, PT, R156, UR4, PT ;  /* 0x000000049c007c0c */ /* 0x000fc8000bf03070 */
[----:B------:R-:W-:Y:S01]  /*63e0*/  ISETP.GE.U32.AND.EX P0, PT, R41, RZ, PT, P0 ;  /* 0x000000ff2900720c */ /* 0x000fe20003f06100 */
[----:B------:R-:W-:Y:S02]  /*63f0*/  IMAD.MOV.U32 R40, RZ, RZ, 0x20 ;  /* 0x00000020ff287424 */ /* 0x000fe400078e00ff */
[----:B--2---:R-:W-:Y:S01]  /*6400*/  HMMA.16816.F32.BF16 R52, R136, R42, R52 ;  /* 0x0000002a8834723c */ /* 0x004fe20000041834 */
[----:B------:R-:W-:Y:S01]  /*6410*/  FFMA R17, R147, R17, R150 ;  /* 0x0000001193117223 */ /* 0x000fe20000000096 */
[----:B------:R-:W-:Y:S01]  /*6420*/  MOV R68, R5 ;  /* 0x0000000500447202 */ /* 0x000fe20000000f00 */
[C---:B------:R-:W-:Y:S01]  /*6430*/  IMAD R22, R40.reuse, c[0x0][0x1b4], R22 ;  /* 0x00006d0028167a24 */ /* 0x040fe200078e0216 */
[----:B------:R-:W-:Y:S01]  /*6440*/  MOV R41, R8 ;  /* 0x0000000800297202 */ /* 0x000fe20000000f00 */
[----:B------:R-:W-:-:S03]  /*6450*/  IMAD R23, R40, c[0x0][0x1a4], R23 ;  /* 0x0000690028177a24 */ /* 0x000fc600078e0217 */
[----:B------:R-:W-:Y:S01]  /*6460*/  HMMA.16816.F32.BF16 R48, R136, R78, R48 ;  /* 0x0000004e8830723c */ /* 0x000fe20000041830 */
[----:B------:R-:W-:Y:S01]  /*6470*/  FFMA R146, R151, R146, R149 ;  /* 0x0000009297927223 */ /* 0x000fe20000000095 */
[----:B------:R-:W-:Y:S01]  /*6480*/  MOV R133, R11 ;  /* 0x0000000b00857202 */ /* 0x000fe20000000f00 */
[----:B------:R-:W-:Y:S02]  /*6490*/  FFMA R145, R152, R145, R148 ;  /* 0x0000009198917223 */ /* 0x000fe40000000094 */
[----:B------:R-:W-:-:S03]  /*64a0*/  IMAD.MOV.U32 R40, RZ, RZ, R9 ;  /* 0x000000ffff287224 */ /* 0x000fc600078e0009 */
[----:B------:R-:W-:Y:S01]  /*64b0*/  HMMA.16816.F32.BF16 R44, R136, R74, R44 ;  /* 0x0000004a882c723c */ /* 0x000fe2000004182c */
[----:B------:R-:W-:Y:S02]  /*64c0*/  IMAD.MOV.U32 R134, RZ, RZ, R10 ;  /* 0x000000ffff867224 */ /* 0x000fe400078e000a */
[----:B------:R-:W-:-:S05]  /*64d0*/  IMAD.MOV.U32 R132, RZ, RZ, R12 ;  /* 0x000000ffff847224 */ /* 0x000fca00078e000c */
[----:B------:R-:W-:Y:S08]  /*64e0*/  HMMA.16816.F32.BF16 R120, R136, R70, R120 ;  /* 0x000000468878723c */ /* 0x000ff00000041878 */
[C---:B---3--:R-:W-:Y:S08]  /*64f0*/  HMMA.16816.F32.BF16 R104, R128.reuse, R42, R104 ;  /* 0x0000002a8068723c */ /* 0x048ff00000041868 */
[C---:B------:R-:W-:Y:S08]  /*6500*/  HMMA.16816.F32.BF16 R56, R128.reuse, R78, R56 ;  /* 0x0000004e8038723c */ /* 0x040ff00000041838 */
[C---:B------:R-:W-:Y:S08]  /*6510*/  HMMA.16816.F32.BF16 R60, R128.reuse, R74, R60 ;  /* 0x0000004a803c723c */ /* 0x040ff0000004183c */
[----:B------:R-:W-:Y:S08]  /*6520*/  HMMA.16816.F32.BF16 R64, R128, R70, R64 ;  /* 0x000000468040723c */ /* 0x000ff00000041840 */
[C---:B------:R-:W-:Y:S08]  /*6530*/  HMMA.16816.F32.BF16 R100, R124.reuse, R42, R100 ;  /* 0x0000002a7c64723c */ /* 0x040ff00000041864 */
[C---:B------:R-:W-:Y:S08]  /*6540*/  HMMA.16816.F32.BF16 R84, R124.reuse, R78, R84 ;  /* 0x0000004e7c54723c */ /* 0x040ff00000041854 */
[C---:B------:R-:W-:Y:S08]  /*6550*/  HMMA.16816.F32.BF16 R88, R124.reuse, R74, R88 ;  /* 0x0000004a7c58723c */ /* 0x040ff00000041858 */
[----:B------:R-:W-:Y:S08]  /*6560*/  HMMA.16816.F32.BF16 R108, R124, R70, R108 ;  /* 0x000000467c6c723c */ /* 0x000ff0000004186c */
[C---:B-----5:R-:W-:Y:S08]  /*6570*/  HMMA.16816.F32.BF16 R112, R80.reuse, R42, R112 ;  /* 0x0000002a5070723c */ /* 0x060ff00000041870 */
[----:B------:R-:W-:Y:S01]  /*6580*/  HMMA.16816.F32.BF16 R116, R80, R78, R116 ;  /* 0x0000004e5074723c */ /* 0x000fe20000041874 */
[----:B------:R-:W-:-:S02]  /*6590*/  IMAD.MOV.U32 R43, RZ, RZ, R6 ;  /* 0x000000ffff2b7224 */ /* 0x000fc400078e0006 */
[----:B------:R-:W-:-:S05]  /*65a0*/  IMAD.MOV.U32 R42, RZ, RZ, R7 ;  /* 0x000000ffff2a7224 */ /* 0x000fca00078e0007 */
[C---:B------:R-:W-:Y:S08]  /*65b0*/  HMMA.16816.F32.BF16 R96, R80.reuse, R74, R96 ;  /* 0x0000004a5060723c */ /* 0x040ff00000041860 */
[----:B------:R-:W-:Y:S01]  /*65c0*/  HMMA.16816.F32.BF16 R92, R80, R70, R92 ;  /* 0x00000046505c723c */ /* 0x000fe2000004185c */
[----:B------:R-:W-:Y:S01]  /*65d0*/  @P0 CALL.REL.NOINC `(.L_x_0) ;  /* 0x0000001000000944 */ /* 0x000fe20003c00000 */
[----:B------:R-:W-:Y:S06]  /*65e0*/  BRA `(.L_x_1) ;  /* 0xffffc9d000007947 */ /* 0x000fec000383ffff */
.L_x_0:
[----:B------:R-:W-:-:S03]  /*65f0*/  NOP ;  /* 0x0000000000007918 */ /* 0x000fc60000000000 */
[----:B------:R-:W0:Y:S01]  /*6600*/  S2R R240, SR_CTAID.X ;  /* 0x0000000000f07919 */ /* 0x000e220000002500 */
[----:B------:R-:W-:Y:S01]  /*6610*/  IMAD.MOV.U32 R184, RZ, RZ, R145 ;  /* 0x000000ffffb87224 */ /* 0x000fe200078e0091 */
[----:B------:R-:W-:Y:S01]  /*6620*/  MOV R207, R15 ;  /* 0x0000000f00cf7202 */ /* 0x000fe20000000f00 */
[----:B------:R-:W-:Y:S01]  /*6630*/  IMAD.MOV.U32 R227, RZ, RZ, R16 ;  /* 0x000000ffffe37224 */ /* 0x000fe200078e0010 */
[----:B------:R-:W1:Y:S01]  /*6640*/  S2R R225, SR_TID.X ;  /* 0x0000000000e17919 */ /* 0x000e620000002100 */
[----:B------:R-:W-:Y:S01]  /*6650*/  FMUL R15, R4, 8388608 ;  /* 0x4b000000040f7820 */ /* 0x000fe20000400000 */
[----:B------:R-:W-:Y:S01]  /*6660*/  FSETP.GT.AND P6, PT, |R184|, 8.50705917302346158658e+37, PT ;  /* 0x7e800000b800780b */ /* 0x000fe20003fc4200 */
[----:B------:R-:W-:Y:S01]  /*6670*/  FMUL R16, R13, 8388608 ;  /* 0x4b0000000d107820 */ /* 0x000fe20000400000 */
[----:B------:R-:W2:Y:S01]  /*6680*/  S2R R235, SR_CTAID.Y ;  /* 0x0000000000eb7919 */ /* 0x000ea20000002600 */
[----:B------:R-:W-:Y:S01]  /*6690*/  FSETP.GEU.AND P2, PT, R4, 1.175494350822287508e-38, PT ;  /* 0x008000000400780b */ /* 0x000fe20003f4e000 */
[----:B------:R-:W-:Y:S01]  /*66a0*/  IMAD.MOV.U32 R226, RZ, RZ, R17 ;  /* 0x000000ffffe27224 */ /* 0x000fe200078e0011 */
[----:B------:R-:W-:Y:S01]  /*66b0*/  FSETP.GEU.AND P5, PT, R14, 1.175494350822287508e-38, PT ;  /* 0x008000000e00780b */ /* 0x000fe20003fae000 */
[----:B------:R-:W-:Y:S01]  /*66c0*/  FMUL R17, R184, 8388608 ;  /* 0x4b000000b8117820 */ /* 0x000fe20000400000 */
[----:B------:R-:W-:Y:S01]  /*66d0*/  FSEL R22, R15, R4, !P2 ;  /* 0x000000040f167208 */ /* 0x000fe20005000000 */
[----:B------:R-:W-:Y:S01]  /*66e0*/  IMAD.MOV.U32 R216, RZ, RZ, R114 ;  /* 0x000000ffffd87224 */ /* 0x000fe200078e0072 */
[----:B------:R-:W-:Y:S01]  /*66f0*/  MOV R214, R115 ;  /* 0x0000007300d67202 */ /* 0x000fe20000000f00 */
[----:B------:R-:W-:Y:S01]  /*6700*/  IMAD.MOV.U32 R212, RZ, RZ, R118 ;  /* 0x000000ffffd47224 */ /* 0x000fe200078e0076 */
[----:B------:R-:W-:Y:S01]  /*6710*/  MOV R215, R99 ;  /* 0x0000006300d77202 */ /* 0x000fe20000000f00 */
[----:B------:R-:W-:Y:S01]  /*6720*/  IMAD.MOV.U32 R210, RZ, RZ, R119 ;  /* 0x000000ffffd27224 */ /* 0x000fe200078e0077 */
[----:B------:R-:W-:Y:S01]  /*6730*/  MOV R213, R94 ;  /* 0x0000005e00d57202 */ /* 0x000fe20000000f00 */
[----:B------:R-:W-:Y:S01]  /*6740*/  IMAD.MOV.U32 R217, RZ, RZ, R98 ;  /* 0x000000ffffd97224 */ /* 0x000fe200078e0062 */
[----:B------:R-:W-:Y:S01]  /*6750*/  MOV R224, R146 ;  /* 0x0000009200e07202 */ /* 0x000fe20000000f00 */
[----:B------:R-:W-:Y:S01]  /*6760*/  IMAD.MOV.U32 R211, RZ, RZ, R95 ;  /* 0x000000ffffd37224 */ /* 0x000fe200078e005f */
[----:B------:R-:W-:Y:S01]  /*6770*/  FSEL R23, RZ, -23, P5 ;  /* 0xc1b80000ff177808 */ /* 0x000fe20002800000 */
[----:B0-----:R-:W-:Y:S01]  /*6780*/  IMAD.SHL.U32 R240, R240, 0x40, RZ ;  /* 0x00000040f0f07824 */ /* 0x001fe200078e00ff */
[----:B------:R-:W-:Y:S01]  /*6790*/  FSEL R205, RZ, -23, P2 ;  /* 0xc1b80000ffcd7808 */ /* 0x000fe20001000000 */
[----:B------:R-:W-:Y:S01]  /*67a0*/  @P6 FMUL R211, R211, 0.25 ;  /* 0x3e800000d3d36820 */ /* 0x000fe20000400000 */
[----:B------:R-:W-:Y:S01]  /*67b0*/  MOV R221, R96 ;  /* 0x0000006000dd7202 */ /* 0x000fe20000000f00 */
[----:B------:R-:W-:Y:S01]  /*67c0*/  @P6 FMUL R213, R213, 0.25 ;  /* 0x3e800000d5d56820 */ /* 0x000fe20000400000 */
[----:B-1----:R-:W-:Y:S01]  /*67d0*/  LOP3.LUT R240, R240, 0x3f, R225, 0xf8, !PT ;  /* 0x0000003ff0f07812 */ /* 0x002fe200078ef8e1 */
[----:B------:R-:W-:Y:S01]  /*67e0*/  @P6 FMUL R215, R215, 0.25 ;  /* 0x3e800000d7d76820 */ /* 0x000fe20000400000 */
[----:B------:R-:W-:Y:S01]  /*67f0*/  FSETP.GEU.AND P2, PT, R224, 1.175494350822287508e-38, PT ;  /* 0x00800000e000780b */ /* 0x000fe20003f4e000 */
[----:B--2---:R-:W-:Y:S01]  /*6800*/  IMAD R2, R235, c[0x0][0x1c0], RZ ;  /* 0x00007000eb027a24 */ /* 0x004fe200078e02ff */
[----:B------:R-:W0:Y:S01]  /*6810*/  S2R R69, SR_TID.X ;  /* 0x0000000000457919 */ /* 0x000e220000002100 */
[----:B------:R-:W-:Y:S01]  /*6820*/  IMAD R18, R240, c[0x0][0x1c4], RZ ;  /* 0x00007100f0127a24 */ /* 0x000fe200078e02ff */
[----:B------:R-:W-:Y:S01]  /*6830*/  FSETP.GEU.AND P3, PT, R226, 1.175494350822287508e-38, PT ;  /* 0x00800000e200780b */ /* 0x000fe20003f6e000 */
[----:B------:R-:W-:Y:S01]  /*6840*/  @P6 FMUL R217, R217, 0.25 ;  /* 0x3e800000d9d96820 */ /* 0x000fe20000400000 */
[----:B------:R-:W-:Y:S01]  /*6850*/  SHF.L.U32 R3, R2, 0x1, RZ ;  /* 0x0000000102037819 */ /* 0x000fe200000006ff */
[----:B------:R-:W-:Y:S01]  /*6860*/  IMAD.SHL.U32 R20, R18, 0x2, RZ ;  /* 0x0000000212147824 */ /* 0x000fe200078e00ff */
[----:B------:R-:W-:Y:S01]  /*6870*/  FSETP.GEU.AND P4, PT, R227, 1.175494350822287508e-38, PT ;  /* 0x00800000e300780b */ /* 0x000fe20003f8e000 */
[----:B------:R-:W-:Y:S01]  /*6880*/  IMAD.HI R2, R2, 0x2, RZ ;  /* 0x0000000202027827 */ /* 0x000fe200078e02ff */
[----:B------:R-:W1:Y:S01]  /*6890*/  S2R R236, SR_TID.X ;  /* 0x0000000000ec7919 */ /* 0x000e620000002100 */
[----:B------:R-:W-:-:S02]  /*68a0*/  SHF.L.U32 R225, R225, 0x6, RZ ;  /* 0x00000006e1e17819 */ /* 0x000fc400000006ff */
[----:B------:R-:W-:Y:S01]  /*68b0*/  IMAD.HI R19, R18, 0x2, RZ ;  /* 0x0000000212137827 */ /* 0x000fe200078e02ff */
[----:B------:R-:W-:Y:S01]  /*68c0*/  IADD3 R3, P0, P1, R20, c[0x0][0x178], R3 ;  /* 0x00005e0014037a10 */ /* 0x000fe2000791e003 */
[----:B------:R-:W2:Y:S01]  /*68d0*/  S2R R198, SR_TID.X ;  /* 0x0000000000c67919 */ /* 0x000ea20000002100 */
[----:B------:R-:W-:Y:S01]  /*68e0*/  MOV R234, R104 ;  /* 0x0000006800ea7202 */ /* 0x000fe20000000f00 */
[----:B------:R-:W-:Y:S01]  /*68f0*/  @P6 FMUL R210, R210, 0.25 ;  /* 0x3e800000d2d26820 */ /* 0x000fe20000400000 */
[----:B------:R-:W-:Y:S01]  /*6900*/  IADD3.X R2, R19, c[0x0][0x17c], R2, P0, P1 ;  /* 0x00005f0013027a10 */ /* 0x000fe200007e2402 */
[----:B------:R-:W-:Y:S01]  /*6910*/  FMUL R19, R14, 8388608 ;  /* 0x4b0000000e137820 */ /* 0x000fe20000400000 */
[----:B------:R-:W-:Y:S01]  /*6920*/  FSETP.GEU.AND P1, PT, R13, 1.175494350822287508e-38, PT ;  /* 0x008000000d00780b */ /* 0x000fe20003f2e000 */
[----:B------:R-:W-:Y:S01]  /*6930*/  @P6 FMUL R212, R212, 0.25 ;  /* 0x3e800000d4d46820 */ /* 0x000fe20000400000 */
[----:B------:R-:W-:Y:S01]  /*6940*/  FSETP.GEU.AND P0, PT, R207, 1.175494350822287508e-38, PT ;  /* 0x00800000cf00780b */ /* 0x000fe20003f0e000 */
[----:B------:R-:W-:Y:S01]  /*6950*/  @P6 FMUL R214, R214, 0.25 ;  /* 0x3e800000d6d66820 */ /* 0x000fe20000400000 */
[----:B------:R-:W-:Y:S01]  /*6960*/  FSEL R15, R16, R13, !P1 ;  /* 0x0000000d100f7208 */ /* 0x000fe20004800000 */
[----:B------:R-:W-:Y:S01]  /*6970*/  @P6 FMUL R216, R216, 0.25 ;  /* 0x3e800000d8d86820 */ /* 0x000fe20000400000 */
[----:B------:R-:W-:Y:S01]  /*6980*/  FSEL R204, RZ, -23, P1 ;  /* 0xc1b80000ffcc7808 */ /* 0x000fe20000800000 */
[----:B------:R-:W-:Y:S01]  /*6990*/  IMAD.MOV.U32 R220, RZ, RZ, R97 ;  /* 0x000000ffffdc7224 */ /* 0x000fe200078e0061 */
[C---:B------:R-:W-:Y:S01]  /*69a0*/  FSETP.GEU.AND P1, PT, R184.reuse, 1.175494350822287508e-38, PT ;  /* 0x00800000b800780b */ /* 0x040fe20003f2e000 */
[----:B------:R-:W-:Y:S01]  /*69b0*/  IMAD.MOV.U32 R218, RZ, RZ, R92 ;  /* 0x000000ffffda7224 */ /* 0x000fe200078e005c */
[----:B------:R-:W-:Y:S01]  /*69c0*/  FSEL R19, R19, R14, !P5 ;  /* 0x0000000e13137208 */ /* 0x000fe20006800000 */
[----:B------:R-:W-:Y:S01]  /*69d0*/  IMAD.MOV.U32 R219, RZ, RZ, R93 ;  /* 0x000000ffffdb7224 */ /* 0x000fe200078e005d */
[----:B------:R-:W-:Y:S01]  /*69e0*/  FSETP.GEU.AND P5, PT, |R184|, 1.175494350822287508e-38, PT ;  /* 0x00800000b800780b */ /* 0x000fe20003fae200 */
[----:B------:R-:W-:Y:S01]  /*69f0*/  FMUL R21, R226, 8388608 ;  /* 0x4b000000e2157820 */ /* 0x000fe20000400000 */
[----:B------:R-:W-:Y:S01]  /*6a00*/  FSEL R16, R17, R184, !P1 ;  /* 0x000000b811107208 */ /* 0x000fe20004800000 */
[----:B------:R-:W-:Y:S01]  /*6a10*/  @P6 FMUL R184, R184, 0.25 ;  /* 0x3e800000b8b86820 */ /* 0x000fe20000400000 */
[C---:B------:R-:W-:Y:S01]  /*6a20*/  FSETP.GT.AND P6, PT, |R224|.reuse, 8.50705917302346158658e+37, PT ;  /* 0x7e800000e000780b */ /* 0x040fe20003fc4200 */
[----:B------:R-:W-:Y:S01]  /*6a30*/  FMUL R17, R224, 8388608 ;  /* 0x4b000000e0117820 */ /* 0x000fe20000400000 */
[----:B------:R-:W-:Y:S01]  /*6a40*/  FSEL R18, R21, R226, !P3 ;  /* 0x000000e215127208 */ /* 0x000fe20005800000 */
[----:B------:R-:W-:Y:S01]  /*6a50*/  FMUL R20, R227, 8388608 ;  /* 0x4b000000e3147820 */ /* 0x000fe20000400000 */
[----:B0-----:R-:W-:Y:S01]  /*6a60*/  SHF.R.U32.HI R69, RZ, 0x6, R69 ;  /* 0x00000006ff457819 */ /* 0x001fe20000011645 */
[----:B------:R-:W-:Y:S01]  /*6a70*/  FMUL R24, R207, 8388608 ;  /* 0x4b000000cf187820 */ /* 0x000fe20000400000 */
[----:B------:R-:W-:Y:S01]  /*6a80*/  FSEL R17, R17, R224, !P2 ;  /* 0x000000e011117208 */ /* 0x000fe20005000000 */
[----:B------:R-:W-:Y:S01]  /*6a90*/  IMAD.MOV.U32 R185, RZ, RZ, c[0x0][0x1c8] ;  /* 0x00007200ffb97624 */ /* 0x000fe200078e00ff */
[----:B------:R-:W-:Y:S01]  /*6aa0*/  FSEL R20, R20, R227, !P4 ;  /* 0x000000e314147208 */ /* 0x000fe20006000000 */
[----:B------:R-:W-:Y:S01]  /*6ab0*/  @!P5 FMUL R211, R211, 16777216 ;  /* 0x4b800000d3d3d820 */ /* 0x000fe20000400000 */
[----:B------:R-:W-:Y:S01]  /*6ac0*/  SGXT.U32 R69, R69, 0x2 ;  /* 0x000000024545781a */ /* 0x000fe20000000000 */
[----:B------:R-:W-:Y:S01]  /*6ad0*/  @!P5 FMUL R213, R213, 16777216 ;  /* 0x4b800000d5d5d820 */ /* 0x000fe20000400000 */
[----:B------:R-:W-:Y:S01]  /*6ae0*/  FSEL R21, R24, R207, !P0 ;  /* 0x000000cf18157208 */ /* 0x000fe20004000000 */
[----:B------:R-:W-:Y:S01]  /*6af0*/  @!P5 FMUL R215, R215, 16777216 ;  /* 0x4b800000d7d7d820 */ /* 0x000fe20000400000 */
[----:B-1----:R-:W-:Y:S01]  /*6b00*/  SHF.L.U32 R75, R236, 0x4, RZ ;  /* 0x00000004ec4b7819 */ /* 0x002fe200000006ff */
[----:B------:R-:W-:Y:S01]  /*6b10*/  @!P5 FMUL R217, R217, 16777216 ;  /* 0x4b800000d9d9d820 */ /* 0x000fe20000400000 */
[--C-:B------:R-:W-:Y:S01]  /*6b20*/  SHF.R.U32.HI R190, RZ, 0x1, R236.reuse ;  /* 0x00000001ffbe7819 */ /* 0x100fe200000116ec */
[----:B------:R-:W-:Y:S01]  /*6b30*/  @!P5 FMUL R210, R210, 16777216 ;  /* 0x4b800000d2d2d820 */ /* 0x000fe20000400000 */
[----:B------:R-:W0:Y:S01]  /*6b40*/  S2R R202, SR_TID.X ;  /* 0x0000000000ca7919 */ /* 0x000e220000002100 */
[----:B------:R-:W-:Y:S01]  /*6b50*/  @!P5 FMUL R212, R212, 16777216 ;  /* 0x4b800000d4d4d820 */ /* 0x000fe20000400000 */
[----:B------:R-:W-:Y:S01]  /*6b60*/  LOP3.LUT R75, R75, 0x70, RZ, 0xc0, !PT ;  /* 0x000000704b4b7812 */ /* 0x000fe200078ec0ff */
[----:B------:R-:W-:Y:S01]  /*6b70*/  @!P5 FMUL R214, R214, 16777216 ;  /* 0x4b800000d6d6d820 */ /* 0x000fe20000400000 */
[----:B------:R-:W-:Y:S01]  /*6b80*/  LOP3.LUT R192, R190, 0xc, RZ, 0xc0, !PT ;  /* 0x0000000cbec07812 */ /* 0x000fe200078ec0ff */
[----:B------:R-:W-:Y:S01]  /*6b90*/  @!P5 FMUL R184, R184, 16777216 ;  /* 0x4b800000b8b8d820 */ /* 0x000fe20000400000 */
[----:B--2---:R-:W-:Y:S01]  /*6ba0*/  LOP3.LUT R191, R198, 0xe0, RZ, 0xc0, !PT ;  /* 0x000000e0c6bf7812 */ /* 0x004fe200078ec0ff */
[----:B------:R-:W-:Y:S01]  /*6bb0*/  @!P5 FMUL R216, R216, 16777216 ;  /* 0x4b800000d8d8d820 */ /* 0x000fe20000400000 */
[----:B------:R-:W-:Y:S01]  /*6bc0*/  FSETP.GEU.AND P5, PT, |R224|, 1.175494350822287508e-38, PT ;  /* 0x00800000e000780b */ /* 0x000fe20003fae200 */
[----:B------:R-:W-:Y:S01]  /*6bd0*/  @P6 FMUL R219, R219, 0.25 ;  /* 0x3e800000dbdb6820 */ /* 0x000fe20000400000 */
[----:B------:R-:W1:Y:S01]  /*6be0*/  MUFU.RCP R209, R184 ;  /* 0x000000b800d17308 */ /* 0x000e620000001000 */
[----:B------:R-:W-:Y:S01]  /*6bf0*/  @P6 FMUL R218, R218, 0.25 ;  /* 0x3e800000dada6820 */ /* 0x000fe20000400000 */
[----:B------:R-:W-:Y:S01]  /*6c00*/  SHF.R.S32.HI R206, RZ, 0x3, R236 ;  /* 0x00000003ffce7819 */ /* 0x000fe200000114ec */
[----:B------:R-:W-:Y:S01]  /*6c10*/  @P6 FMUL R220, R220, 0.25 ;  /* 0x3e800000dcdc6820 */ /* 0x000fe20000400000 */
[----:B------:R-:W-:Y:S01]  /*6c20*/  IADD3 R230, R18, -0x3f3504f3, RZ ;  /* 0xc0cafb0d12e67810 */ /* 0x000fe20007ffe0ff */
[----:B------:R-:W-:Y:S01]  /*6c30*/  @P6 FMUL R221, R221, 0.25 ;  /* 0x3e800000dddd6820 */ /* 0x000fe20000400000 */
[----:B------:R-:W-:Y:S01]  /*6c40*/  SGXT R206, R206, 0x1 ;  /* 0x00000001cece781a */ /* 0x000fe20000000200 */
[----:B------:R-:W-:Y:S01]  /*6c50*/  @P6 FMUL R117, R117, 0.25 ;  /* 0x3e80000075756820 */ /* 0x000fe20000400000 */
[----:B------:R-:W-:Y:S01]  /*6c60*/  IADD3 R231, R17, -0x3f3504f3, RZ ;  /* 0xc0cafb0d11e77810 */ /* 0x000fe20007ffe0ff */
[----:B------:R-:W-:Y:S01]  /*6c70*/  @P6 FMUL R116, R116, 0.25 ;  /* 0x3e80000074746820 */ /* 0x000fe20000400000 */
[----:B------:R-:W-:Y:S01]  /*6c80*/  LOP3.LUT R206, R206, 0x4008, RZ, 0xc0, !PT ;  /* 0x00004008cece7812 */ /* 0x000fe200078ec0ff */
[----:B------:R-:W-:Y:S01]  /*6c90*/  @P6 FMUL R113, R113, 0.25 ;  /* 0x3e80000071716820 */ /* 0x000fe20000400000 */
[----:B------:R-:W-:Y:S01]  /*6ca0*/  BAR.SYNC.DEFER_BLOCKING 0x0 ;  /* 0x0000000000007b1d */ /* 0x000fe20000010000 */
[----:B------:R-:W-:Y:S01]  /*6cb0*/  @P6 FMUL R224, R224, 0.25 ;  /* 0x3e800000e0e06820 */ /* 0x000fe20000400000 */
[----:B------:R-:W-:Y:S01]  /*6cc0*/  LOP3.LUT R237, R236, 0x1c, RZ, 0xc0, !PT ;  /* 0x0000001ceced7812 */ /* 0x000fe200078ec0ff */
[----:B------:R-:W-:Y:S01]  /*6cd0*/  @P6 FMUL R112, R112, 0.25 ;  /* 0x3e80000070706820 */ /* 0x000fe20000400000 */
[----:B------:R-:W-:Y:S01]  /*6ce0*/  FSETP.GT.AND P6, PT, |R226|, 8.50705917302346158658e+37, PT ;  /* 0x7e800000e200780b */ /* 0x000fe20003fc4200 */
[----:B------:R-:W-:-:S02]  /*6cf0*/  @!P5 FMUL R219, R219, 16777216 ;  /* 0x4b800000dbdbd820 */ /* 0x000fc40000400000 */
[----:B------:R-:W-:Y:S02]  /*6d00*/  @!P5 FMUL R218, R218, 16777216 ;  /* 0x4b800000dadad820 */ /* 0x000fe40000400000 */
[----:B------:R-:W-:Y:S02]  /*6d10*/  @!P5 FMUL R220, R220, 16777216 ;  /* 0x4b800000dcdcd820 */ /* 0x000fe40000400000 */
[----:B------:R-:W-:Y:S02]  /*6d20*/  @!P5 FMUL R221, R221, 16777216 ;  /* 0x4b800000ddddd820 */ /* 0x000fe40000400000 */
[----:B------:R-:W-:Y:S02]  /*6d30*/  @!P5 FMUL R117, R117, 16777216 ;  /* 0x4b8000007575d820 */ /* 0x000fe40000400000 */
[----:B------:R-:W-:Y:S02]  /*6d40*/  @!P5 FMUL R116, R116, 16777216 ;  /* 0x4b8000007474d820 */ /* 0x000fe40000400000 */
[----:B------:R-:W-:-:S02]  /*6d50*/  @!P5 FMUL R113, R113, 16777216 ;  /* 0x4b8000007171d820 */ /* 0x000fc40000400000 */
[----:B------:R-:W-:Y:S02]  /*6d60*/  @!P5 FMUL R224, R224, 16777216 ;  /* 0x4b800000e0e0d820 */ /* 0x000fe40000400000 */
[----:B------:R-:W-:Y:S01]  /*6d70*/  @!P5 FMUL R112, R112, 16777216 ;  /* 0x4b8000007070d820 */ /* 0x000fe20000400000 */
[----:B------:R-:W-:Y:S01]  /*6d80*/  FSETP.GEU.AND P5, PT, |R226|, 1.175494350822287508e-38, PT ;  /* 0x00800000e200780b */ /* 0x000fe20003fae200 */
[----:B------:R-:W-:Y:S02]  /*6d90*/  @P6 FMUL R111, R111, 0.25 ;  /* 0x3e8000006f6f6820 */ /* 0x000fe40000400000 */
[----:B------:R-:W-:Y:S01]  /*6da0*/  @P6 FMUL R110, R110, 0.25 ;  /* 0x3e8000006e6e6820 */ /* 0x000fe20000400000 */
[----:B------:R-:W2:Y:S01]  /*6db0*/  MUFU.RCP R224, R224 ;  /* 0x000000e000e07308 */ /* 0x000ea20000001000 */
[----:B------:R-:W-:Y:S02]  /*6dc0*/  @P6 FMUL R91, R91, 0.25 ;  /* 0x3e8000005b5b6820 */ /* 0x000fe40000400000 */
[----:B------:R-:W-:-:S02]  /*6dd0*/  @P6 FMUL R90, R90, 0.25 ;  /* 0x3e8000005a5a6820 */ /* 0x000fc40000400000 */
[----:B------:R-:W-:Y:S02]  /*6de0*/  @P6 FMUL R87, R87, 0.25 ;  /* 0x3e80000057576820 */ /* 0x000fe40000400000 */
[----:B------:R-:W-:Y:S02]  /*6df0*/  @P6 FMUL R86, R86, 0.25 ;  /* 0x3e80000056566820 */ /* 0x000fe40000400000 */
[----:B------:R-:W-:Y:S02]  /*6e00*/  @P6 FMUL R103, R103, 0.25 ;  /* 0x3e80000067676820 */ /* 0x000fe40000400000 */
[----:B------:R-:W-:Y:S02]  /*6e10*/  @P6 FMUL R226, R226, 0.25 ;  /* 0x3e800000e2e26820 */ /* 0x000fe40000400000 */
        /* <DEDUP_REMOVED lines=14> */
[----:B------:R-:W3:Y:S01]  /*6f00*/  MUFU.RCP R226, R226 ;  /* 0x000000e200e27308 */ /* 0x000ee20000001000 */
        /* <DEDUP_REMOVED lines=8> */
[----:B------:R-:W-:-:S02]  /*6f90*/  IMAD R28, R69, c[0x0][0x1c8], RZ ;  /* 0x00007200451c7a24 */ /* 0x000fc400078e02ff */
[----:B------:R-:W-:Y:S02]  /*6fa0*/  @!P5 FMUL R109, R109, 16777216 ;  /* 0x4b8000006d6dd820 */ /* 0x000fe40000400000 */
[----:B------:R-:W-:Y:S02]  /*6fb0*/  @!P5 FMUL R108, R108, 16777216 ;  /* 0x4b8000006c6cd820 */ /* 0x000fe40000400000 */
[----:B------:R-:W-:Y:S02]  /*6fc0*/  @!P5 FMUL R89, R89, 16777216 ;  /* 0x4b8000005959d820 */ /* 0x000fe40000400000 */
[----:B------:R-:W-:Y:S02]  /*6fd0*/  @!P5 FMUL R88, R88, 16777216 ;  /* 0x4b8000005858d820 */ /* 0x000fe40000400000 */
[----:B------:R-:W-:Y:S02]  /*6fe0*/  @!P5 FMUL R85, R85, 16777216 ;  /* 0x4b8000005555d820 */ /* 0x000fe40000400000 */
[----:B------:R-:W-:-:S02]  /*6ff0*/  @!P5 FMUL R84, R84, 16777216 ;  /* 0x4b8000005454d820 */ /* 0x000fc40000400000 */
[----:B------:R-:W-:Y:S02]  /*7000*/  @!P5 FMUL R101, R101, 16777216 ;  /* 0x4b8000006565d820 */ /* 0x000fe40000400000 */
[----:B------:R-:W-:Y:S02]  /*7010*/  @!P5 FMUL R227, R227, 16777216 ;  /* 0x4b800000e3e3d820 */ /* 0x000fe40000400000 */
[----:B------:R-:W-:Y:S01]  /*7020*/  @!P5 FMUL R100, R100, 16777216 ;  /* 0x4b8000006464d820 */ /* 0x000fe20000400000 */
[----:B------:R-:W-:Y:S01]  /*7030*/  FSETP.GEU.AND P5, PT, |R207|, 1.175494350822287508e-38, PT ;  /* 0x00800000cf00780b */ /* 0x000fe20003fae200 */
[----:B------:R-:W-:Y:S02]  /*7040*/  @P6 FMUL R67, R67, 0.25 ;  /* 0x3e80000043436820 */ /* 0x000fe40000400000 */
[----:B------:R-:W-:Y:S01]  /*7050*/  @P6 FMUL R66, R66, 0.25 ;  /* 0x3e80000042426820 */ /* 0x000fe20000400000 */
[----:B------:R-:W4:Y:S01]  /*7060*/  MUFU.RCP R227, R227 ;  /* 0x000000e300e37308 */ /* 0x000f220000001000 */
[----:B------:R-:W-:-:S02]  /*7070*/  @P6 FMUL R63, R63, 0.25 ;  /* 0x3e8000003f3f6820 */ /* 0x000fc40000400000 */
[----:B------:R-:W-:Y:S02]  /*7080*/  @P6 FMUL R62, R62, 0.25 ;  /* 0x3e8000003e3e6820 */ /* 0x000fe40000400000 */
[----:B------:R-:W-:Y:S02]  /*7090*/  @P6 FMUL R59, R59, 0.25 ;  /* 0x3e8000003b3b6820 */ /* 0x000fe40000400000 */
[----:B------:R-:W-:Y:S02]  /*70a0*/  @P6 FMUL R58, R58, 0.25 ;  /* 0x3e8000003a3a6820 */ /* 0x000fe40000400000 */
[----:B------:R-:W-:Y:S02]  /*70b0*/  @P6 FMUL R107, R107, 0.25 ;  /* 0x3e8000006b6b6820 */ /* 0x000fe40000400000 */
[----:B------:R-:W-:Y:S02]  /*70c0*/  @P6 FMUL R207, R207, 0.25 ;  /* 0x3e800000cfcf6820 */ /* 0x000fe40000400000 */
[----:B------:R-:W-:Y:S01]  /*70d0*/  @P6 FMUL R106, R106, 0.25 ;  /* 0x3e8000006a6a6820 */ /* 0x000fe20000400000 */
[----:B------:R-:W-:Y:S01]  /*70e0*/  LEA R26, P6, R28, R3, 0x1 ;  /* 0x000000031c1a7211 */ /* 0x000fe200078c08ff */
[----:B------:R-:W-:-:S02]  /*70f0*/  IMAD R24, R185, 0x4, R28 ;  /* 0x00000004b9187824 */ /* 0x000fc400078e021c */
[----:B------:R-:W-:Y:S01]  /*7100*/  IMAD.SHL.U32 R187, R236, 0x4, RZ ;  /* 0x00000004ecbb7824 */ /* 0x000fe200078e00ff */
[----:B------:R-:W-:Y:S01]  /*7110*/  LEA.HI.X.SX32 R27, R28, R2, 0x1, P6 ;  /* 0x000000021c1b7211 */ /* 0x000fe200030f0eff */
[----:B------:R-:W-:Y:S01]  /*7120*/  @!P5 FMUL R67, R67, 16777216 ;  /* 0x4b8000004343d820 */ /* 0x000fe20000400000 */
[-C--:B------:R-:W-:Y:S01]  /*7130*/  LEA R150, P6, R24, R3.reuse, 0x1 ;  /* 0x0000000318967211 */ /* 0x080fe200078c08ff */
[----:B------:R-:W-:Y:S01]  /*7140*/  @!P5 FMUL R66, R66, 16777216 ;  /* 0x4b8000004242d820 */ /* 0x000fe20000400000 */
[----:B------:R-:W-:Y:S01]  /*7150*/  LEA R28, R185, R24, 0x2 ;  /* 0x00000018b91c7211 */ /* 0x000fe200078e10ff */
[----:B------:R-:W-:Y:S01]  /*7160*/  @!P5 FMUL R63, R63, 16777216 ;  /* 0x4b8000003f3fd820 */ /* 0x000fe20000400000 */
[-C--:B------:R-:W-:Y:S01]  /*7170*/  LEA.HI.X.SX32 R151, R24, R2.reuse, 0x1, P6 ;  /* 0x0000000218977211 */ /* 0x080fe200030f0eff */
[----:B------:R-:W-:Y:S01]  /*7180*/  @!P5 FMUL R62, R62, 16777216 ;  /* 0x4b8000003e3ed820 */ /* 0x000fe20000400000 */
[CC--:B------:R-:W-:Y:S01]  /*7190*/  LEA R160, P6, R28.reuse, R3.reuse, 0x1 ;  /* 0x000000031ca07211 */ /* 0x0c0fe200078c08ff */
[----:B------:R-:W-:Y:S01]  /*71a0*/  IMAD R24, R185, 0x4, R28 ;  /* 0x00000004b9187824 */ /* 0x000fe200078e021c */
[----:B------:R-:W-:Y:S01]  /*71b0*/  LOP3.LUT R189, R187, 0x80, RZ, 0xc0, !PT ;  /* 0x00000080bbbd7812 */ /* 0x000fe200078ec0ff */
[----:B------:R-:W-:Y:S01]  /*71c0*/  @!P5 FMUL R59, R59, 16777216 ;  /* 0x4b8000003b3bd820 */ /* 0x000fe20000400000 */
[-C--:B------:R-:W-:Y:S01]  /*71d0*/  LEA.HI.X.SX32 R161, R28, R2.reuse, 0x1, P6 ;  /* 0x000000021ca17211 */ /* 0x080fe200030f0eff */
[----:B------:R-:W-:Y:S01]  /*71e0*/  IMAD R30, R185, 0x4, R24 ;  /* 0x00000004b91e7824 */ /* 0x000fe200078e0218 */
[-C--:B------:R-:W-:Y:S01]  /*71f0*/  LEA R124, P6, R24, R3.reuse, 0x1 ;  /* 0x00000003187c7211 */ /* 0x080fe200078c08ff */
[----:B------:R-:W-:Y:S01]  /*7200*/  @!P5 FMUL R58, R58, 16777216 ;  /* 0x4b8000003a3ad820 */ /* 0x000fe20000400000 */
[----:B------:R-:W-:Y:S01]  /*7210*/  LOP3.LUT R208, R187, 0x38, RZ, 0xc0, !PT ;  /* 0x00000038bbd07812 */ /* 0x000fe200078ec0ff */
[----:B------:R-:W-:Y:S01]  /*7220*/  @!P5 FMUL R107, R107, 16777216 ;  /* 0x4b8000006b6bd820 */ /* 0x000fe20000400000 */
[----:B------:R-:W-:Y:S01]  /*7230*/  LEA.HI.X.SX32 R125, R24, R2, 0x1, P6 ;  /* 0x00000002187d7211 */ /* 0x000fe200030f0eff */
[----:B------:R-:W-:Y:S01]  /*7240*/  @!P5 FMUL R106, R106, 16777216 ;  /* 0x4b8000006a6ad820 */ /* 0x000fe20000400000 */
[C---:B------:R-:W-:Y:S01]  /*7250*/  LEA R28, P6, R30.reuse, R3, 0x1 ;  /* 0x000000031e1c7211 */ /* 0x040fe200078c08ff */
[----:B------:R-:W-:Y:S01]  /*7260*/  @!P5 FMUL R207, R207, 16777216 ;  /* 0x4b800000cfcfd820 */ /* 0x000fe20000400000 */
[----:B------:R-:W-:Y:S01]  /*7270*/  LEA R24, R185, R30, 0x2 ;  /* 0x0000001eb9187211 */ /* 0x000fe200078e10ff */
[C---:B-1----:R-:W-:Y:S01]  /*7280*/  FMUL R211, R209.reuse, R211 ;  /* 0x000000d3d1d37220 */ /* 0x042fe20000400000 */
[-C--:B------:R-:W-:Y:S01]  /*7290*/  LEA.HI.X.SX32 R29, R30, R2.reuse, 0x1, P6 ;  /* 0x000000021e1d7211 */ /* 0x080fe200030f0eff */
[----:B------:R-:W-:Y:S01]  /*72a0*/  FMUL R213, R209, R213 ;  /* 0x000000d5d1d57220 */ /* 0x000fe20000400000 */
[-C--:B------:R-:W-:Y:S01]  /*72b0*/  LEA R156, P6, R24, R3.reuse, 0x1 ;  /* 0x00000003189c7211 */ /* 0x080fe200078c08ff */
[C---:B------:R-:W-:Y:S01]  /*72c0*/  IMAD R30, R185.reuse, 0x4, R24 ;  /* 0x00000004b91e7824 */ /* 0x040fe200078e0218 */
[----:B------:R-:W-:Y:S01]  /*72d0*/  ISETP.GE.U32.AND P5, PT, R0, 0x40, PT ;  /* 0x000000400000780c */ /* 0x000fe20003fa6070 */
[----:B------:R-:W1:Y:S01]  /*72e0*/  MUFU.RCP R207, R207 ;  /* 0x000000cf00cf7308 */ /* 0x000e620000001000 */
[-C--:B------:R-:W-:Y:S01]  /*72f0*/  LEA.HI.X.SX32 R157, R24, R2.reuse, 0x1, P6 ;  /* 0x00000002189d7211 */ /* 0x080fe200030f0eff */
[----:B------:R-:W-:Y:S01]  /*7300*/  IMAD R24, R185, 0x4, R30 ;  /* 0x00000004b9187824 */ /* 0x000fe200078e021e */
[----:B------:R-:W-:Y:S01]  /*7310*/  LEA R164, P6, R30, R3, 0x1 ;  /* 0x000000031ea47211 */ /* 0x000fe200078c08ff */
[C---:B------:R-:W-:Y:S01]  /*7320*/  FMUL R215, R209.reuse, R215 ;  /* 0x000000d7d1d77220 */ /* 0x040fe20000400000 */
[----:B------:R-:W-:Y:S01]  /*7330*/  IADD3 R0, R192, R75, R189 ;  /* 0x0000004bc0007210 */ /* 0x000fe20007ffe0bd */
[C---:B------:R-:W-:Y:S01]  /*7340*/  FMUL R217, R209.reuse, R217 ;  /* 0x000000d9d1d97220 */ /* 0x040fe20000400000 */
[----:B------:R-:W-:Y:S01]  /*7350*/  LEA.HI.X.SX32 R165, R30, R2, 0x1, P6 ;  /* 0x000000021ea57211 */ /* 0x000fe200030f0eff */
[C---:B------:R-:W-:Y:S01]  /*7360*/  FMUL R210, R209.reuse, R210 ;  /* 0x000000d2d1d27220 */ /* 0x040fe20000400000 */
[CC--:B------:R-:W-:Y:S01]  /*7370*/  LEA R168, P6, R24.reuse, R3.reuse, 0x1 ;  /* 0x0000000318a87211 */ /* 0x0c0fe200078c08ff */
[----:B------:R-:W-:Y:S01]  /*7380*/  FMUL R212, R209, R212 ;  /* 0x000000d4d1d47220 */ /* 0x000fe20000400000 */
[----:B------:R-:W-:Y:S01]  /*7390*/  LEA R30, R185, R24, 0x2 ;  /* 0x00000018b91e7211 */ /* 0x000fe200078e10ff */
[C---:B------:R-:W-:Y:S01]  /*73a0*/  FMUL R214, R209.reuse, R214 ;  /* 0x000000d6d1d67220 */ /* 0x040fe20000400000 */
[----:B------:R-:W-:Y:S01]  /*73b0*/  LEA.HI.X.SX32 R169, R24, R2, 0x1, P6 ;  /* 0x0000000218a97211 */ /* 0x000fe200030f0eff */
[----:B------:R-:W-:Y:S01]  /*73c0*/  FMUL R216, R209, R216 ;  /* 0x000000d8d1d87220 */ /* 0x000fe20000400000 */
[----:B------:R-:W-:Y:S01]  /*73d0*/  LEA R126, P6, R30, R3, 0x1 ;  /* 0x000000031e7e7211 */ /* 0x000fe200078c08ff */
[C---:B------:R-:W-:Y:S01]  /*73e0*/  IMAD R24, R185.reuse, 0x4, R30 ;  /* 0x00000004b9187824 */ /* 0x040fe200078e021e */
[----:B------:R-:W-:Y:S01]  /*73f0*/  SHF.R.S32.HI R189, RZ, 0x2, R236 ;  /* 0x00000002ffbd7819 */ /* 0x000fe200000114ec */
[----:B--2---:R-:W-:Y:S01]  /*7400*/  FMUL R219, R224, R219 ;  /* 0x000000dbe0db7220 */ /* 0x004fe20000400000 */
[----:B------:R-:W-:Y:S01]  /*7410*/  LEA.HI.X.SX32 R127, R30, R2, 0x1, P6 ;  /* 0x000000021e7f7211 */ /* 0x000fe200030f0eff */
[----:B------:R-:W-:Y:S01]  /*7420*/  IMAD R30, R185, 0x4, R24 ;  /* 0x00000004b91e7824 */ /* 0x000fe200078e0218 */
[-C--:B------:R-:W-:Y:S01]  /*7430*/  LEA R172, P6, R24, R3.reuse, 0x1 ;  /* 0x0000000318ac7211 */ /* 0x080fe200078c08ff */
[----:B------:R-:W-:Y:S01]  /*7440*/  FMUL R218, R224, R218 ;  /* 0x000000dae0da7220 */ /* 0x000fe20000400000 */
[----:B------:R-:W-:Y:S01]  /*7450*/  LEA R208, R191, R208, 0x5 ;  /* 0x000000d0bfd07211 */ /* 0x000fe200078e28ff */
[----:B0-----:R-:W-:Y:S01]  /*7460*/  IMAD.SHL.U32 R191, R202, 0x8, RZ ;  /* 0x00000008cabf7824 */ /* 0x001fe200078e00ff */
[----:B------:R-:W-:Y:S01]  /*7470*/  LEA.HI.X.SX32 R173, R24, R2, 0x1, P6 ;  /* 0x0000000218ad7211 */ /* 0x000fe200030f0eff */
[----:B------:R-:W-:Y:S01]  /*7480*/  FMUL R220, R224, R220 ;  /* 0x000000dce0dc7220 */ /* 0x000fe20000400000 */
[----:B------:R-:W-:Y:S01]  /*7490*/  LEA R128, P6, R30, R3, 0x1 ;  /* 0x000000031e807211 */ /* 0x000fe200078c08ff */
[C---:B------:R-:W-:Y:S01]  /*74a0*/  FMUL R221, R224.reuse, R221 ;  /* 0x000000dde0dd7220 */ /* 0x040fe20000400000 */
[C---:B------:R-:W-:Y:S01]  /*74b0*/  LEA R24, R185.reuse, R30, 0x2 ;  /* 0x0000001eb9187211 */ /* 0x040fe200078e10ff */
[----:B------:R-:W-:Y:S01]  /*74c0*/  FMUL R117, R224, R117 ;  /* 0x00000075e0757220 */ /* 0x000fe20000400000 */
[----:B------:R-:W-:Y:S01]  /*74d0*/  LEA.HI.X.SX32 R129, R30, R2, 0x1, P6 ;  /* 0x000000021e817211 */ /* 0x000fe200030f0eff */
[----:B------:R-:W-:Y:S01]  /*74e0*/  FMUL R116, R224, R116 ;  /* 0x00000074e0747220 */ /* 0x000fe20000400000 */
[----:B------:R-:W-:Y:S01]  /*74f0*/  LEA R176, P6, R24, R3, 0x1 ;  /* 0x0000000318b07211 */ /* 0x000fe200078c08ff */
[----:B------:R-:W-:Y:S01]  /*7500*/  IMAD R30, R185, 0x4, R24 ;  /* 0x00000004b91e7824 */ /* 0x000fe200078e0218 */
[----:B------:R-:W-:Y:S01]  /*7510*/  SGXT R189, R189, 0x1 ;  /* 0x00000001bdbd781a */ /* 0x000fe20000000200 */
[----:B------:R-:W-:Y:S01]  /*7520*/  FMUL R113, R224, R113 ;  /* 0x00000071e0717220 */ /* 0x000fe20000400000 */
[----:B------:R-:W-:Y:S01]  /*7530*/  LEA.HI.X.SX32 R177, R24, R2, 0x1, P6 ;  /* 0x0000000218b17211 */ /* 0x000fe200030f0eff */
[----:B------:R-:W-:Y:S01]  /*7540*/  IMAD R24, R185, 0x4, R30 ;  /* 0x00000004b9187824 */ /* 0x000fe200078e021e */
[----:B------:R-:W-:Y:S01]  /*7550*/  LEA R130, P6, R30, R3, 0x1 ;  /* 0x000000031e827211 */ /* 0x000fe200078c08ff */
[----:B------:R-:W-:Y:S01]  /*7560*/  FMUL R224, R224, R112 ;  /* 0x00000070e0e07220 */ /* 0x000fe20000400000 */
[----:B------:R-:W-:Y:S01]  /*7570*/  LOP3.LUT R189, R189, 0x2040, RZ, 0xc0, !PT ;  /* 0x00002040bdbd7812 */ /* 0x000fe200078ec0ff */
[----:B---3--:R-:W-:Y:S01]  /*7580*/  FMUL R111, R226, R111 ;  /* 0x0000006fe26f7220 */ /* 0x008fe20000400000 */
        /* <DEDUP_REMOVED lines=8> */
[-C--:B------:R-:W-:Y:S01]  /*7610*/  LEA R132, P6, R30, R3.reuse, 0x1 ;  /* 0x000000031e847211 */ /* 0x080fe200078c08ff */
[----:B------:R-:W-:Y:S01]  /*7620*/  IMAD R24, R185, 0x4, R30 ;  /* 0x00000004b9187824 */ /* 0x000fe200078e021e */
[----:B------:R-:W-:Y:S01]  /*7630*/  LOP3.LUT R187, R191, 0x380, RZ, 0xc0, !PT ;  /* 0x00000380bfbb7812 */ /* 0x000fe200078ec0ff */
[----:B------:R-:W-:Y:S01]  /*7640*/  FMUL R86, R226, R86 ;  /* 0x00000056e2567220 */ /* 0x000fe20000400000 */
[----:B------:R-:W-:Y:S01]  /*7650*/  LEA.HI.X.SX32 R133, R30, R2, 0x1, P6 ;  /* 0x000000021e857211 */ /* 0x000fe200030f0eff */
[----:B------:R-:W-:Y:S01]  /*7660*/  IMAD R30, R185, 0x4, R24 ;  /* 0x00000004b91e7824 */ /* 0x000fe200078e0218 */
[----:B------:R-:W-:Y:S01]  /*7670*/  LEA R138, P6, R24, R3, 0x1 ;  /* 0x00000003188a7211 */ /* 0x000fe200078c08ff */
[----:B------:R-:W-:Y:S01]  /*7680*/  FMUL R103, R226, R103 ;  /* 0x00000067e2677220 */ /* 0x000fe20000400000 */
[----:B------:R-:W-:Y:S01]  /*7690*/  LOP3.LUT R191, R202, 0x3, RZ, 0xc0, !PT ;  /* 0x00000003cabf7812 */ /* 0x000fe200078ec0ff */
[----:B------:R-:W-:Y:S01]  /*76a0*/  FMUL R226, R226, R102 ;  /* 0x00000066e2e27220 */ /* 0x000fe20000400000 */
[----:B------:R-:W-:Y:S01]  /*76b0*/  LEA.HI.X.SX32 R139, R24, R2, 0x1, P6 ;  /* 0x00000002188b7211 */ /* 0x000fe200030f0eff */
[----:B----4-:R-:W-:Y:S01]  /*76c0*/  FMUL R109, R227, R109 ;  /* 0x0000006de36d7220 */ /* 0x010fe20000400000 */
[C---:B------:R-:W-:Y:S01]  /*76d0*/  LEA R136, P6, R30.reuse, R3, 0x1 ;  /* 0x000000031e887211 */ /* 0x040fe200078c08ff */
[----:B------:R-:W-:Y:S01]  /*76e0*/  IMAD R223, R191, 0x10, R187 ;  /* 0x00000010bfdf7824 */ /* 0x000fe200078e02bb */
[----:B------:R-:W-:Y:S01]  /*76f0*/  LEA R24, R185, R30, 0x2 ;  /* 0x0000001eb9187211 */ /* 0x000fe200078e10ff */
[C---:B------:R-:W-:Y:S01]  /*7700*/  FMUL R108, R227.reuse, R108 ;  /* 0x0000006ce36c7220 */ /* 0x040fe20000400000 */
[----:B------:R-:W-:Y:S01]  /*7710*/  LEA.HI.X.SX32 R137, R30, R2, 0x1, P6 ;  /* 0x000000021e897211 */ /* 0x000fe200030f0eff */
[----:B------:R-:W-:Y:S01]  /*7720*/  FMUL R89, R227, R89 ;  /* 0x00000059e3597220 */ /* 0x000fe20000400000 */
[CC--:B------:R-:W-:Y:S01]  /*7730*/  LEA R134, P6, R24.reuse, R3.reuse, 0x1 ;  /* 0x0000000318867211 */ /* 0x0c0fe200078c08ff */
[----:B------:R-:W-:Y:S01]  /*7740*/  IMAD R30, R185, 0x4, R24 ;  /* 0x00000004b91e7824 */ /* 0x000fe200078e0218 */
[----:B------:R-:W-:Y:S01]  /*7750*/  LOP3.LUT R228, R189, 0x40, R190, 0x78, !PT ;  /* 0x00000040bde47812 */ /* 0x000fe200078e78be */
[----:B------:R-:W-:Y:S01]  /*7760*/  FMUL R88, R227, R88 ;  /* 0x00000058e3587220 */ /* 0x000fe20000400000 */
[----:B------:R-:W-:Y:S01]  /*7770*/  LEA.HI.X.SX32 R135, R24, R2, 0x1, P6 ;  /* 0x0000000218877211 */ /* 0x000fe200030f0eff */
[----:B------:R-:W-:Y:S01]  /*7780*/  IMAD R24, R185, 0x4, R30 ;  /* 0x00000004b9187824 */ /* 0x000fe200078e021e */
[C---:B------:R-:W-:Y:S01]  /*7790*/  LEA R182, P6, R30.reuse, R3, 0x1 ;  /* 0x000000031eb67211 */ /* 0x040fe200078c08ff */
[C---:B------:R-:W-:Y:S01]  /*77a0*/  FMUL R85, R227.reuse, R85 ;  /* 0x00000055e3557220 */ /* 0x040fe20000400000 */
[----:B------:R-:W-:Y:S01]  /*77b0*/  SHF.R.S32.HI R187, RZ, 0x4, R236 ;  /* 0x00000004ffbb7819 */ /* 0x000fe200000114ec */
[C---:B------:R-:W-:Y:S01]  /*77c0*/  FMUL R84, R227.reuse, R84 ;  /* 0x00000054e3547220 */ /* 0x040fe20000400000 */
[----:B------:R-:W-:Y:S01]  /*77d0*/  LEA.HI.X.SX32 R183, R30, R2, 0x1, P6 ;  /* 0x000000021eb77211 */ /* 0x000fe200030f0eff */
[C---:B------:R-:W-:Y:S01]  /*77e0*/  FMUL R101, R227.reuse, R101 ;  /* 0x00000065e3657220 */ /* 0x040fe20000400000 */
[C---:B------:R-:W-:Y:S01]  /*77f0*/  LEA R178, P6, R24.reuse, R3, 0x1 ;  /* 0x0000000318b27211 */ /* 0x040fe200078c08ff */
[----:B------:R-:W-:Y:S01]  /*7800*/  FMUL R227, R227, R100 ;  /* 0x00000064e3e37220 */ /* 0x000fe20000400000 */
[----:B------:R-:W-:Y:S01]  /*7810*/  LEA R30, R185, R24, 0x2 ;  /* 0x00000018b91e7211 */ /* 0x000fe200078e10ff */
[C---:B-1----:R-:W-:Y:S01]  /*7820*/  FMUL R67, R207.reuse, R67 ;  /* 0x00000043cf437220 */ /* 0x042fe20000400000 */
[----:B------:R-:W-:Y:S01]  /*7830*/  LEA.HI.X.SX32 R179, R24, R2, 0x1, P6 ;  /* 0x0000000218b37211 */ /* 0x000fe200030f0eff */
[----:B------:R-:W-:Y:S01]  /*7840*/  FMUL R66, R207, R66 ;  /* 0x00000042cf427220 */ /* 0x000fe20000400000 */
[C---:B------:R-:W-:Y:S01]  /*7850*/  LEA R174, P6, R30.reuse, R3, 0x1 ;  /* 0x000000031eae7211 */ /* 0x040fe200078c08ff */
[----:B------:R-:W-:Y:S01]  /*7860*/  IMAD R24, R185, 0x4, R30 ;  /* 0x00000004b9187824 */ /* 0x000fe200078e021e */
[----:B------:R-:W-:Y:S01]  /*7870*/  SGXT R187, R187, 0x1 ;  /* 0x00000001bbbb781a */ /* 0x000fe20000000200 */
[----:B------:R-:W-:Y:S01]  /*7880*/  FMUL R63, R207, R63 ;  /* 0x0000003fcf3f7220 */ /* 0x000fe20000400000 */
[----:B------:R-:W-:Y:S01]  /*7890*/  LEA.HI.X.SX32 R175, R30, R2, 0x1, P6 ;  /* 0x000000021eaf7211 */ /* 0x000fe200030f0eff */
[----:B------:R-:W-:Y:S01]  /*78a0*/  IMAD R30, R185, 0x4, R24 ;  /* 0x00000004b91e7824 */ /* 0x000fe200078e0218 */
[C---:B------:R-:W-:Y:S01]  /*78b0*/  LEA R170, P6, R24.reuse, R3, 0x1 ;  /* 0x0000000318aa7211 */ /* 0x040fe200078c08ff */
[----:B------:R-:W-:Y:S01]  /*78c0*/  FMUL R62, R207, R62 ;  /* 0x0000003ecf3e7220 */ /* 0x000fe20000400000 */
[----:B------:R-:W-:Y:S01]  /*78d0*/  LOP3.LUT R203, R187, 0x2040, RZ, 0xc0, !PT ;  /* 0x00002040bbcb7812 */ /* 0x000fe200078ec0ff */
[C---:B------:R-:W-:Y:S01]  /*78e0*/  FMUL R59, R207.reuse, R59 ;  /* 0x0000003bcf3b7220 */ /* 0x040fe20000400000 */
[----:B------:R-:W-:Y:S01]  /*78f0*/  LEA.HI.X.SX32 R171, R24, R2, 0x1, P6 ;  /* 0x0000000218ab7211 */ /* 0x000fe200030f0eff */
[C---:B------:R-:W-:Y:S01]  /*7900*/  FMUL R58, R207.reuse, R58 ;  /* 0x0000003acf3a7220 */ /* 0x040fe20000400000 */
[C---:B------:R-:W-:Y:S01]  /*7910*/  LEA R166, P6, R30.reuse, R3, 0x1 ;  /* 0x000000031ea67211 */ /* 0x040fe200078c08ff */
[----:B------:R-:W-:Y:S01]  /*7920*/  FMUL R107, R207, R107 ;  /* 0x0000006bcf6b7220 */ /* 0x000fe20000400000 */
[----:B------:R-:W-:Y:S01]  /*7930*/  LEA R24, R185, R30, 0x2 ;  /* 0x0000001eb9187211 */ /* 0x000fe200078e10ff */
[----:B------:R-:W-:Y:S01]  /*7940*/  FMUL R207, R207, R106 ;  /* 0x0000006acfcf7220 */ /* 0x000fe20000400000 */
[----:B------:R-:W-:Y:S01]  /*7950*/  LEA.HI.X.SX32 R167, R30, R2, 0x1, P6 ;  /* 0x000000021ea77211 */ /* 0x000fe200030f0eff */
[----:B------:R-:W-:Y:S01]  /*7960*/  IMAD.MOV.U32 R104, RZ, RZ, R56 ;  /* 0x000000ffff687224 */ /* 0x000fe200078e0038 */
[----:B------:R-:W-:Y:S01]  /*7970*/  LEA R162, P6, R24, R3, 0x1 ;  /* 0x0000000318a27211 */ /* 0x000fe200078c08ff */
[----:B------:R-:W-:Y:S01]  /*7980*/  IMAD R30, R185, 0x4, R24 ;  /* 0x00000004b91e7824 */ /* 0x000fe200078e0218 */
[----:B------:R-:W-:-:S02]  /*7990*/  IADD3 R206, R206, R228, R223 ;  /* 0x000000e4cece7210 */ /* 0x000fc40007ffe0df */
[-C--:B------:R-:W-:Y:S01]  /*79a0*/  LEA.HI.X.SX32 R163, R24, R2.reuse, 0x1, P6 ;  /* 0x0000000218a37211 */ /* 0x080fe200030f0eff */
[----:B------:R-:W-:Y:S01]  /*79b0*/  IMAD R24, R185, 0x4, R30 ;  /* 0x00000004b9187824 */ /* 0x000fe200078e021e */
[CC--:B------:R-:W-:Y:S02]  /*79c0*/  LEA R158, P6, R30.reuse, R3.reuse, 0x1 ;  /* 0x000000031e9e7211 */ /* 0x0c0fe400078c08ff */
[----:B------:R-:W-:Y:S02]  /*79d0*/  LOP3.LUT R225, R203, 0x40, R225, 0x78, !PT ;  /* 0x00000040cbe17812 */ /* 0x000fe400078e78e1 */
[----:B------:R-:W-:Y:S02]  /*79e0*/  LEA.HI.X.SX32 R159, R30, R2, 0x1, P6 ;  /* 0x000000021e9f7211 */ /* 0x000fe400030f0eff */
[----:B------:R-:W-:Y:S01]  /*79f0*/  LEA R154, P6, R24, R3, 0x1 ;  /* 0x00000003189a7211 */ /* 0x000fe200078c08ff */
[----:B------:R-:W-:Y:S01]  /*7a00*/  IMAD.IADD R208, R208, 0x1, R225 ;  /* 0x00000001d0d07824 */ /* 0x000fe200078e02e1 */
[----:B------:R-:W-:-:S02]  /*7a10*/  LEA R30, R185, R24, 0x2 ;  /* 0x00000018b91e7211 */ /* 0x000fc400078e10ff */
[-C--:B------:R-:W-:Y:S02]  /*7a20*/  LEA.HI.X.SX32 R155, R24, R2.reuse, 0x1, P6 ;  /* 0x00000002189b7211 */ /* 0x080fe400030f0eff */
[-C--:B------:R-:W-:Y:S01]  /*7a30*/  LEA R152, P6, R30, R3.reuse, 0x1 ;  /* 0x000000031e987211 */ /* 0x080fe200078c08ff */
[C---:B------:R-:W-:Y:S01]  /*7a40*/  IMAD R24, R185.reuse, 0x4, R30 ;  /* 0x00000004b9187824 */ /* 0x040fe200078e021e */
[----:B------:R-:W-:Y:S02]  /*7a50*/  IADD3 R203, R22, -0x3f3504f3, RZ ;  /* 0xc0cafb0d16cb7810 */ /* 0x000fe40007ffe0ff */
[----:B------:R-:W-:Y:S01]  /*7a60*/  LEA.HI.X.SX32 R153, R30, R2, 0x1, P6 ;  /* 0x000000021e997211 */ /* 0x000fe200030f0eff */
[----:B------:R-:W-:Y:S01]  /*7a70*/  IMAD R30, R185, 0x4, R24 ;  /* 0x00000004b91e7824 */ /* 0x000fe200078e0218 */
[----:B------:R-:W-:Y:S02]  /*7a80*/  LEA R148, P6, R24, R3, 0x1 ;  /* 0x0000000318947211 */ /* 0x000fe400078c08ff */
[----:B------:R-:W-:-:S02]  /*7a90*/  IADD3 R225, R21, -0x3f3504f3, RZ ;  /* 0xc0cafb0d15e17810 */ /* 0x000fc40007ffe0ff */
[----:B------:R-:W-:Y:S02]  /*7aa0*/  LEA.HI.X.SX32 R149, R24, R2, 0x1, P6 ;  /* 0x0000000218957211 */ /* 0x000fe400030f0eff */
[CC--:B------:R-:W-:Y:S02]  /*7ab0*/  LEA R146, P6, R30.reuse, R3.reuse, 0x1 ;  /* 0x000000031e927211 */ /* 0x0c0fe400078c08ff */
[C---:B------:R-:W-:Y:S02]  /*7ac0*/  LEA R24, R185.reuse, R30, 0x2 ;  /* 0x0000001eb9187211 */ /* 0x040fe400078e10ff */
[----:B------:R-:W-:Y:S02]  /*7ad0*/  LEA.HI.X.SX32 R147, R30, R2, 0x1, P6 ;  /* 0x000000021e937211 */ /* 0x000fe400030f0eff */
[----:B------:R-:W-:Y:S01]  /*7ae0*/  LEA R140, P6, R24, R3, 0x1 ;  /* 0x00000003188c7211 */ /* 0x000fe200078c08ff */
[----:B------:R-:W-:Y:S01]  /*7af0*/  IMAD R30, R185, 0x4, R24 ;  /* 0x00000004b91e7824 */ /* 0x000fe200078e0218 */
[----:B------:R-:W-:-:S02]  /*7b00*/  IADD3 R228, R20, -0x3f3504f3, RZ ;  /* 0xc0cafb0d14e47810 */ /* 0x000fc40007ffe0ff */
[-C--:B------:R-:W-:Y:S01]  /*7b10*/  LEA.HI.X.SX32 R141, R24, R2.reuse, 0x1, P6 ;  /* 0x00000002188d7211 */ /* 0x080fe200030f0eff */
[----:B------:R-:W-:Y:S01]  /*7b20*/  IMAD R24, R185, 0x4, R30 ;  /* 0x00000004b9187824 */ /* 0x000fe200078e021e */
[CC--:B------:R-:W-:Y:S02]  /*7b30*/  LEA R144, P6, R30.reuse, R3.reuse, 0x1 ;  /* 0x000000031e907211 */ /* 0x0c0fe400078c08ff */
[----:B------:R-:W-:Y:S02]  /*7b40*/  LOP3.LUT R112, R225, 0xff800000, RZ, 0xc0, !PT ;  /* 0xff800000e1707812 */ /* 0x000fe400078ec0ff */
[----:B------:R-:W-:Y:S02]  /*7b50*/  LEA.HI.X.SX32 R145, R30, R2, 0x1, P6 ;  /* 0x000000021e917211 */ /* 0x000fe400030f0eff */
[----:B------:R-:W-:Y:S02]  /*7b60*/  LEA R142, P6, R24, R3, 0x1 ;  /* 0x00000003188e7211 */ /* 0x000fe400078c08ff */
[----:B------:R-:W-:-:S02]  /*7b70*/  LEA R30, R185, R24, 0x2 ;  /* 0x00000018b91e7211 */ /* 0x000fc400078e10ff */
[-C--:B------:R-:W-:Y:S02]  /*7b80*/  LEA.HI.X.SX32 R143, R24, R2.reuse, 0x1, P6 ;  /* 0x00000002188f7211 */ /* 0x080fe400030f0eff */
[-C--:B------:R-:W-:Y:S01]  /*7b90*/  LEA R114, P6, R30, R3.reuse, 0x1 ;  /* 0x000000031e727211 */ /* 0x080fe200078c08ff */
[C---:B------:R-:W-:Y:S01]  /*7ba0*/  IMAD R24, R185.reuse, 0x4, R30 ;  /* 0x00000004b9187824 */ /* 0x040fe200078e021e */
[----:B------:R-:W-:Y:S02]  /*7bb0*/  LOP3.LUT R102, R228, 0xff800000, RZ, 0xc0, !PT ;  /* 0xff800000e4667812 */ /* 0x000fe400078ec0ff */
[----:B------:R-:W-:Y:S01]  /*7bc0*/  LEA.HI.X.SX32 R115, R30, R2, 0x1, P6 ;  /* 0x000000021e737211 */ /* 0x000fe200030f0eff */
[----:B------:R-:W-:Y:S01]  /*7bd0*/  IMAD R30, R185, 0x4, R24 ;  /* 0x00000004b91e7824 */ /* 0x000fe200078e0218 */
[----:B------:R-:W-:Y:S01]  /*7be0*/  LEA R96, P6, R24, R3, 0x1 ;  /* 0x0000000318607211 */ /* 0x000fe200078c08ff */
[----:B------:R0:W-:Y:S01]  /*7bf0*/  I2F R228, R112 ;  /* 0x0000007000e47306 */ /* 0x0001e20000201400 */
[----:B------:R-:W-:-:S02]  /*7c00*/  LOP3.LUT R100, R230, 0xff800000, RZ, 0xc0, !PT ;  /* 0xff800000e6647812 */ /* 0x000fc400078ec0ff */
[----:B------:R-:W-:Y:S02]  /*7c10*/  LEA.HI.X.SX32 R97, R24, R2, 0x1, P6 ;  /* 0x0000000218617211 */ /* 0x000fe400030f0eff */
[CC--:B------:R-:W-:Y:S02]  /*7c20*/  LEA R92, P6, R30.reuse, R3.reuse, 0x1 ;  /* 0x000000031e5c7211 */ /* 0x0c0fe400078c08ff */
[----:B------:R-:W-:Y:S01]  /*7c30*/  LEA R24, R185, R30, 0x2 ;  /* 0x0000001eb9187211 */ /* 0x000fe200078e10ff */
[----:B------:R-:W-:Y:S01]  /*7c40*/  I2F R229, R102 ;  /* 0x0000006600e57306 */ /* 0x000fe20000201400 */
[----:B------:R-:W-:Y:S01]  /*7c50*/  LEA.HI.X.SX32 R93, R30, R2, 0x1, P6 ;  /* 0x000000021e5d7211 */ /* 0x000fe200030f0eff */
[----:B0-----:R-:W-:Y:S01]  /*7c60*/  IMAD.IADD R112, R21, 0x1, -R112 ;  /* 0x0000000115707824 */ /* 0x001fe200078e0a70 */
[----:B------:R-:W-:Y:S01]  /*7c70*/  LEA R80, P6, R24, R3, 0x1 ;  /* 0x0000000318507211 */ /* 0x000fe200078c08ff */
[----:B------:R-:W-:Y:S01]  /*7c80*/  IMAD R30, R185, 0x4, R24 ;  /* 0x00000004b91e7824 */ /* 0x000fe200078e0218 */
[----:B------:R-:W-:-:S02]  /*7c90*/  LOP3.LUT R106, R231, 0xff800000, RZ, 0xc0, !PT ;  /* 0xff800000e76a7812 */ /* 0x000fc400078ec0ff */
[-C--:B------:R-:W-:Y:S01]  /*7ca0*/  LEA.HI.X.SX32 R81, R24, R2.reuse, 0x1, P6 ;  /* 0x0000000218517211 */ /* 0x080fe200030f0eff */
[C---:B------:R-:W-:Y:S01]  /*7cb0*/  IMAD R24, R185.reuse, 0x4, R30 ;  /* 0x00000004b9187824 */ /* 0x040fe200078e021e */
[-C--:B------:R-:W-:Y:S01]  /*7cc0*/  LEA R76, P6, R30, R3.reuse, 0x1 ;  /* 0x000000031e4c7211 */ /* 0x080fe200078c08ff */
[----:B------:R0:W-:Y:S01]  /*7cd0*/  I2F R230, R100 ;  /* 0x0000006400e67306 */ /* 0x0001e20000201400 */
[----:B------:R-:W-:Y:S02]  /*7ce0*/  IADD3 R231, R16, -0x3f3504f3, RZ ;  /* 0xc0cafb0d10e77810 */ /* 0x000fe40007ffe0ff */
[----:B------:R-:W-:Y:S02]  /*7cf0*/  LEA.HI.X.SX32 R77, R30, R2, 0x1, P6 ;  /* 0x000000021e4d7211 */ /* 0x000fe400030f0eff */
[CC--:B------:R-:W-:Y:S02]  /*7d00*/  LEA R72, P6, R24.reuse, R3.reuse, 0x1 ;  /* 0x0000000318487211 */ /* 0x0c0fe400078c08ff */
[C---:B------:R-:W-:Y:S01]  /*7d10*/  LEA R30, R185.reuse, R24, 0x2 ;  /* 0x00000018b91e7211 */ /* 0x040fe200078e10ff */
[----:B------:R1:W-:Y:S01]  /*7d20*/  I2F R233, R106 ;  /* 0x0000006a00e97306 */ /* 0x0003e20000201400 */
[----:B------:R-:W-:Y:S01]  /*7d30*/  LEA.HI.X.SX32 R73, R24, R2, 0x1, P6 ;  /* 0x0000000218497211 */ /* 0x000fe200030f0eff */
[----:B0-----:R-:W-:Y:S01]  /*7d40*/  IMAD.IADD R100, R18, 0x1, -R100 ;  /* 0x0000000112647824 */ /* 0x001fe200078e0a64 */
[----:B------:R-:W-:Y:S01]  /*7d50*/  LEA R70, P6, R30, R3, 0x1 ;  /* 0x000000031e467211 */ /* 0x000fe200078c08ff */
[----:B------:R-:W-:Y:S01]  /*7d60*/  IMAD R24, R185, 0x4, R30 ;  /* 0x00000004b9187824 */ /* 0x000fe200078e021e */
[----:B------:R-:W-:-:S02]  /*7d70*/  MOV R56, R65 ;  /* 0x0000004100387202 */ /* 0x000fc40000000f00 */
[-C--:B------:R-:W-:Y:S01]  /*7d80*/  LEA.HI.X.SX32 R71, R30, R2.reuse, 0x1, P6 ;  /* 0x000000021e477211 */ /* 0x080fe200030f0eff */
[----:B------:R-:W-:Y:S01]  /*7d90*/  IMAD R30, R185, 0x4, R24 ;  /* 0x00000004b91e7824 */ /* 0x000fe200078e0218 */
[C---:B------:R-:W-:Y:S02]  /*7da0*/  LEA R68, P6, R24.reuse, R3, 0x1 ;  /* 0x0000000318447211 */ /* 0x040fe400078c08ff */
[----:B------:R-:W-:Y:S02]  /*7db0*/  F2FP.BF16.PACK_AB R89, R109, R89 ;  /* 0x000000596d59723e */ /* 0x000fe400000010ff */
[----:B------:R-:W-:Y:S02]  /*7dc0*/  LEA.HI.X.SX32 R69, R24, R2, 0x1, P6 ;  /* 0x0000000218457211 */ /* 0x000fe400030f0eff */
[----:B------:R-:W-:Y:S02]  /*7dd0*/  LEA R42, P6, R30, R3, 0x1 ;  /* 0x000000031e2a7211 */ /* 0x000fe400078c08ff */
[----:B------:R-:W-:-:S02]  /*7de0*/  LEA R24, R185, R30, 0x2 ;  /* 0x0000001eb9187211 */ /* 0x000fc400078e10ff */
[----:B------:R-:W-:Y:S02]  /*7df0*/  LEA.HI.X.SX32 R43, R30, R2, 0x1, P6 ;  /* 0x000000021e2b7211 */ /* 0x000fe400030f0eff */
[-C--:B------:R-:W-:Y:S01]  /*7e00*/  LEA R40, P6, R24, R3.reuse, 0x1 ;  /* 0x0000000318287211 */ /* 0x080fe200078c08ff */
[C---:B------:R-:W-:Y:S01]  /*7e10*/  IMAD R30, R185.reuse, 0x4, R24 ;  /* 0x00000004b91e7824 */ /* 0x040fe200078e0218 */
[----:B------:R-:W-:Y:S02]  /*7e20*/  F2FP.BF16.PACK_AB R224, R116, R224 ;  /* 0x000000e074e0723e */ /* 0x000fe400000010ff */
[----:B------:R-:W-:Y:S01]  /*7e30*/  LEA.HI.X.SX32 R41, R24, R2, 0x1, P6 ;  /* 0x0000000218297211 */ /* 0x000fe200030f0eff */
[----:B------:R-:W-:Y:S01]  /*7e40*/  IMAD R24, R185, 0x4, R30 ;  /* 0x00000004b9187824 */ /* 0x000fe200078e021e */
[----:B------:R-:W-:Y:S02]  /*7e50*/  LEA R38, P6, R30, R3, 0x1 ;  /* 0x000000031e267211 */ /* 0x000fe400078c08ff */
[----:B------:R-:W-:-:S02]  /*7e60*/  F2FP.BF16.PACK_AB R219, R219, R220 ;  /* 0x000000dcdbdb723e */ /* 0x000fc400000010ff */
[----:B------:R-:W-:Y:S02]  /*7e70*/  LEA.HI.X.SX32 R39, R30, R2, 0x1, P6 ;  /* 0x000000021e277211 */ /* 0x000fe400030f0eff */
[CC--:B------:R-:W-:Y:S02]  /*7e80*/  LEA R36, P6, R24.reuse, R3.reuse, 0x1 ;  /* 0x0000000318247211 */ /* 0x0c0fe400078c08ff */
[C---:B------:R-:W-:Y:S02]  /*7e90*/  LEA R30, R185.reuse, R24, 0x2 ;  /* 0x00000018b91e7211 */ /* 0x040fe400078e10ff */
[----:B------:R-:W-:Y:S02]  /*7ea0*/  LEA.HI.X.SX32 R37, R24, R2, 0x1, P6 ;  /* 0x0000000218257211 */ /* 0x000fe400030f0eff */
[----:B------:R-:W-:Y:S01]  /*7eb0*/  LEA R34, P6, R30, R3, 0x1 ;  /* 0x000000031e227211 */ /* 0x000fe200078c08ff */
[----:B------:R-:W-:Y:S01]  /*7ec0*/  IMAD R24, R185, 0x4, R30 ;  /* 0x00000004b9187824 */ /* 0x000fe200078e021e */
[----:B------:R-:W-:-:S02]  /*7ed0*/  F2FP.BF16.PACK_AB R63, R67, R63 ;  /* 0x0000003f433f723e */ /* 0x000fc400000010ff */
[----:B------:R-:W-:Y:S01]  /*7ee0*/  LEA.HI.X.SX32 R35, R30, R2, 0x1, P6 ;  /* 0x000000021e237211 */ /* 0x000fe200030f0eff */
[C---:B------:R-:W-:Y:S01]  /*7ef0*/  IMAD R74, R185.reuse, 0x4, R24 ;  /* 0x00000004b94a7824 */ /* 0x040fe200078e0218 */
[-C--:B------:R-:W-:Y:S02]  /*7f00*/  LEA R32, P6, R24, R3.reuse, 0x1 ;  /* 0x0000000318207211 */ /* 0x080fe400078c08ff */
[----:B------:R-:W-:Y:S02]  /*7f10*/  F2FP.BF16.PACK_AB R226, R86, R226 ;  /* 0x000000e256e2723e */ /* 0x000fe400000010ff */
[----:B------:R-:W-:Y:S02]  /*7f20*/  LEA.HI.X.SX32 R33, R24, R2, 0x1, P6 ;  /* 0x0000000218217211 */ /* 0x000fe400030f0eff */
[----:B------:R-:W-:Y:S02]  /*7f30*/  LEA R30, P6, R74, R3, 0x1 ;  /* 0x000000034a1e7211 */ /* 0x000fe400078c08ff */
[----:B------:R-:W-:-:S02]  /*7f40*/  LEA R78, R185, R74, 0x2 ;  /* 0x0000004ab94e7211 */ /* 0x000fc400078e10ff */
[-C--:B------:R-:W-:Y:S02]  /*7f50*/  LEA.HI.X.SX32 R31, R74, R2.reuse, 0x1, P6 ;  /* 0x000000024a1f7211 */ /* 0x080fe400030f0eff */
[C---:B------:R-:W-:Y:S01]  /*7f60*/  LEA R24, P6, R78.reuse, R3, 0x1 ;  /* 0x000000034e187211 */ /* 0x040fe200078c08ff */
[----:B------:R-:W-:Y:S01]  /*7f70*/  IMAD R74, R185, 0x4, R78 ;  /* 0x00000004b94a7824 */ /* 0x000fe200078e024e */
        /* <DEDUP_REMOVED lines=12> */
[-C--:B------:R-:W-:Y:S01]  /*8040*/  LEA.HI.X.SX32 R95, R74, R2.reuse, 0x1, P6 ;  /* 0x000000024a5f7211 */ /* 0x080fe200030f0eff */
[----:B------:R-:W-:Y:S01]  /*8050*/  IMAD R74, R185, 0x4, R78 ;  /* 0x00000004b94a7824 */ /* 0x000fe200078e024e */
[C---:B------:R-:W-:Y:S02]  /*8060*/  LEA R82, P6, R78.reuse, R3, 0x1 ;  /* 0x000000034e527211 */ /* 0x040fe400078c08ff */
[----:B------:R-:W-:Y:S01]  /*8070*/  F2FP.BF16.PACK_AB R211, R211, R215 ;  /* 0x000000d7d3d3723e */ /* 0x000fe200000010ff */
[C---:B------:R-:W-:Y:S01]  /*8080*/  IMAD R186, R185.reuse, 0x4, R74 ;  /* 0x00000004b9ba7824 */ /* 0x040fe200078e024a */
[----:B------:R-:W-:Y:S02]  /*8090*/  LEA.HI.X.SX32 R83, R78, R2, 0x1, P6 ;  /* 0x000000024e537211 */ /* 0x000fe400030f0eff */
[----:B------:R-:W-:Y:S02]  /*80a0*/  LEA R78, P6, R74, R3, 0x1 ;  /* 0x000000034a4e7211 */ /* 0x000fe400078c08ff */
[----:B------:R-:W-:-:S02]  /*80b0*/  LEA R188, R185, R186, 0x2 ;  /* 0x000000bab9bc7211 */ /* 0x000fc400078e10ff */
[----:B------:R-:W-:Y:S02]  /*80c0*/  LEA.HI.X.SX32 R79, R74, R2, 0x1, P6 ;  /* 0x000000024a4f7211 */ /* 0x000fe400030f0eff */
[-C--:B------:R-:W-:Y:S02]  /*80d0*/  LEA R74, P6, R186, R3.reuse, 0x1 ;  /* 0x00000003ba4a7211 */ /* 0x080fe400078c08ff */
[----:B------:R-:W-:Y:S02]  /*80e0*/  F2FP.BF16.PACK_AB R210, R210, R214 ;  /* 0x000000d6d2d2723e */ /* 0x000fe400000010ff */
[----:B------:R-:W-:Y:S01]  /*80f0*/  LEA.HI.X.SX32 R75, R186, R2, 0x1, P6 ;  /* 0x00000002ba4b7211 */ /* 0x000fe200030f0eff */
[----:B------:R-:W-:Y:S01]  /*8100*/  IMAD R186, R185, 0x4, R188 ;  /* 0x00000004b9ba7824 */ /* 0x000fe200078e02bc */
[----:B------:R-:W-:Y:S02]  /*8110*/  LEA R200, P6, R188, R3, 0x1 ;  /* 0x00000003bcc87211 */ /* 0x000fe400078c08ff */
[----:B------:R-:W-:-:S02]  /*8120*/  IADD3 R102, R20, -R102, RZ ;  /* 0x8000006614667210 */ /* 0x000fc40007ffe0ff */
[----:B------:R-:W-:Y:S01]  /*8130*/  LEA.HI.X.SX32 R201, R188, R2, 0x1, P6 ;  /* 0x00000002bcc97211 */ /* 0x000fe200030f0eff */
[----:B------:R-:W-:Y:S01]  /*8140*/  IMAD R188, R185, 0x4, R186 ;  /* 0x00000004b9bc7824 */ /* 0x000fe200078e02ba */
[CC--:B------:R-:W-:Y:S02]  /*8150*/  LEA R198, P6, R186.reuse, R3.reuse, 0x1 ;  /* 0x00000003bac67211 */ /* 0x0c0fe400078c08ff */
[----:B-1----:R-:W-:Y:S02]  /*8160*/  IADD3 R106, R17, -R106, RZ ;  /* 0x8000006a116a7210 */ /* 0x002fe40007ffe0ff */
[----:B------:R-:W-:Y:S01]  /*8170*/  LEA.HI.X.SX32 R199, R186, R2, 0x1, P6 ;  /* 0x00000002bac77211 */ /* 0x000fe200030f0eff */
[----:B------:R-:W-:Y:S01]  /*8180*/  IMAD R186, R185, 0x4, R188 ;  /* 0x00000004b9ba7824 */ /* 0x000fe200078e02bc */
[----:B------:R-:W-:-:S04]  /*8190*/  LEA R196, P6, R188, R3, 0x1 ;  /* 0x00000003bcc47211 */ /* 0x000fc800078c08ff */
[----:B------:R-:W-:Y:S02]  /*81a0*/  LEA.HI.X.SX32 R197, R188, R2, 0x1, P6 ;  /* 0x00000002bcc57211 */ /* 0x000fe400030f0eff */
[CC--:B------:R-:W-:Y:S02]  /*81b0*/  LEA R194, P6, R186.reuse, R3.reuse, 0x1 ;  /* 0x00000003bac27211 */ /* 0x0c0fe400078c08ff */
[C---:B------:R-:W-:Y:S02]  /*81c0*/  LEA R188, R185.reuse, R186, 0x2 ;  /* 0x000000bab9bc7211 */ /* 0x040fe400078e10ff */
[----:B------:R-:W-:Y:S02]  /*81d0*/  LEA.HI.X.SX32 R195, R186, R2, 0x1, P6 ;  /* 0x00000002bac37211 */ /* 0x000fe400030f0eff */
[----:B------:R-:W-:Y:S01]  /*81e0*/  LEA R192, P6, R188, R3, 0x1 ;  /* 0x00000003bcc07211 */ /* 0x000fe200078c08ff */
[----:B------:R-:W-:-:S03]  /*81f0*/  IMAD R186, R185, 0x4, R188 ;  /* 0x00000004b9ba7824 */ /* 0x000fc600078e02bc */
[----:B------:R-:W-:Y:S02]  /*8200*/  LEA.HI.X.SX32 R193, R188, R2, 0x1, P6 ;  /* 0x00000002bcc17211 */ /* 0x000fe400030f0eff */
[CC--:B------:R-:W-:Y:S02]  /*8210*/  LEA R190, P6, R186.reuse, R3.reuse, 0x1 ;  /* 0x00000003babe7211 */ /* 0x0c0fe400078c08ff */
[C---:B------:R-:W-:Y:S02]  /*8220*/  LEA R184, R185.reuse, R186, 0x2 ;  /* 0x000000bab9b87211 */ /* 0x040fe400078e10ff */
[----:B------:R-:W-:Y:S02]  /*8230*/  LEA.HI.X.SX32 R191, R186, R2, 0x1, P6 ;  /* 0x00000002babf7211 */ /* 0x000fe400030f0eff */
[----:B------:R-:W-:Y:S01]  /*8240*/  LEA R188, P6, R184, R3, 0x1 ;  /* 0x00000003b8bc7211 */ /* 0x000fe200078c08ff */
[----:B------:R-:W-:-:S03]  /*8250*/  IMAD R202, R185, 0x4, R184 ;  /* 0x00000004b9ca7824 */ /* 0x000fc600078e02b8 */
[----:B------:R-:W-:Y:S01]  /*8260*/  LEA.HI.X.SX32 R189, R184, R2, 0x1, P6 ;  /* 0x00000002b8bd7211 */ /* 0x000fe200030f0eff */
[----:B------:R-:W-:Y:S01]  /*8270*/  IMAD R222, R185, 0x4, R202 ;  /* 0x00000004b9de7824 */ /* 0x000fe200078e02ca */
[----:B------:R-:W-:-:S03]  /*8280*/  LEA R186, P6, R202, R3, 0x1 ;  /* 0x00000003caba7211 */ /* 0x000fc600078c08ff */
[----:B------:R-:W-:Y:S01]  /*8290*/  IMAD R223, R185, 0x4, R222 ;  /* 0x00000004b9df7824 */ /* 0x000fe200078e02de */
[----:B------:R-:W-:Y:S02]  /*82a0*/  LEA.HI.X.SX32 R187, R202, R2, 0x1, P6 ;  /* 0x00000002cabb7211 */ /* 0x000fe400030f0eff */
[----:B------:R-:W-:-:S04]  /*82b0*/  LEA R184, P6, R222, R3, 0x1 ;  /* 0x00000003deb87211 */ /* 0x000fc800078c08ff */
[-C--:B------:R-:W-:Y:S02]  /*82c0*/  LEA.HI.X.SX32 R185, R222, R2.reuse, 0x1, P6 ;  /* 0x00000002deb97211 */ /* 0x080fe400030f0eff */
[----:B------:R-:W-:Y:S02]  /*82d0*/  LEA R202, P6, R223, R3, 0x1 ;  /* 0x00000003dfca7211 */ /* 0x000fe400078c08ff */
[----:B------:R-:W-:Y:S02]  /*82e0*/  IADD3 R222, R15, -0x3f3504f3, RZ ;  /* 0xc0cafb0d0fde7810 */ /* 0x000fe40007ffe0ff */
[----:B------:R-:W-:Y:S02]  /*82f0*/  LOP3.LUT R3, R203, 0xff800000, RZ, 0xc0, !PT ;  /* 0xff800000cb037812 */ /* 0x000fe400078ec0ff */
[----:B------:R-:W-:Y:S02]  /*8300*/  LEA.HI.X.SX32 R203, R223, R2, 0x1, P6 ;  /* 0x00000002dfcb7211 */ /* 0x000fe400030f0eff */
[----:B------:R-:W-:-:S02]  /*8310*/  IADD3 R223, R19, -0x3f3504f3, RZ ;  /* 0xc0cafb0d13df7810 */ /* 0x000fc40007ffe0ff */
[----:B------:R-:W-:Y:S02]  /*8320*/  LOP3.LUT R2, R222, 0xff800000, RZ, 0xc0, !PT ;  /* 0xff800000de027812 */ /* 0x000fe400078ec0ff */
[----:B------:R-:W-:Y:S01]  /*8330*/  LOP3.LUT R209, R223, 0xff800000, RZ, 0xc0, !PT ;  /* 0xff800000dfd17812 */ /* 0x000fe200078ec0ff */
[----:B------:R0:W1:Y:S01]  /*8340*/  I2F R222, R3 ;  /* 0x0000000300de7306 */ /* 0x0000620000201400 */
[----:B------:R-:W-:-:S07]  /*8350*/  ISETP.GE.U32.AND P6, PT, R15, 0x7f800000, PT ;  /* 0x7f8000000f00780c */ /* 0x000fce0003fc6070 */
[----:B------:R-:W2:Y:S01]  /*8360*/  I2F R223, R2 ;  /* 0x0000000200df7306 */ /* 0x000ea20000201400 */
[----:B0-----:R-:W-:-:S04]  /*8370*/  IMAD.IADD R3, R22, 0x1, -R3 ;  /* 0x0000000116037824 */ /* 0x001fc800078e0a03 */
[----:B------:R-:W-:-:S03]  /*8380*/  FADD R3, R3, -1 ;  /* 0xbf80000003037421 */ /* 0x000fc60000000000 */
[----:B------:R-:W0:Y:S01]  /*8390*/  I2F R225, R209 ;  /* 0x000000d100e17306 */ /* 0x000e220000201400 */
[----:B-1----:R-:W-:Y:S02]  /*83a0*/  FFMA.FTZ R205, R222, 1.1920928955078125e-07, R205 ;  /* 0x34000000decd7823 */ /* 0x002fe400000100cd */
[----:B--2---:R-:W-:Y:S01]  /*83b0*/  FFMA.FTZ R223, R223, 1.1920928955078125e-07, R204 ;  /* 0x34000000dfdf7823 */ /* 0x004fe200000100cc */
[----:B------:R-:W-:Y:S02]  /*83c0*/  LOP3.LUT R204, R231, 0xff800000, RZ, 0xc0, !PT ;  /* 0xff800000e7cc7812 */ /* 0x000fe400078ec0ff */
[----:B------:R-:W-:Y:S02]  /*83d0*/  FSEL R231, RZ, -23, P0 ;  /* 0xc1b80000ffe77808 */ /* 0x000fe40000000000 */
[----:B------:R1:W2:Y:S01]  /*83e0*/  I2F R232, R204 ;  /* 0x000000cc00e87306 */ /* 0x0002a20000201400 */
[----:B------:R-:W-:Y:S02]  /*83f0*/  FSETP.GT.AND P0, PT, |R14|, 8.50705917302346158658e+37, PT ;  /* 0x7e8000000e00780b */ /* 0x000fe40003f04200 */
[----:B------:R-:W-:Y:S01]  /*8400*/  FFMA.FTZ R222, R228, 1.1920928955078125e-07, R231 ;  /* 0x34000000e4de7823 */ /* 0x000fe200000100e7 */
[----:B------:R-:W-:Y:S01]  /*8410*/  FSEL R228, RZ, -23, P4 ;  /* 0xc1b80000ffe47808 */ /* 0x000fe20002000000 */
[----:B0-----:R-:W-:Y:S01]  /*8420*/  FFMA.FTZ R23, R225, 1.1920928955078125e-07, R23 ;  /* 0x34000000e1177823 */ /* 0x001fe20000010017 */
[----:B------:R-:W-:-:S02]  /*8430*/  FSEL R225, RZ, -23, P3 ;  /* 0xc1b80000ffe17808 */ /* 0x000fc40001800000 */
[----:B------:R-:W-:Y:S01]  /*8440*/  FSEL R231, RZ, -23, P1 ;  /* 0xc1b80000ffe77808 */ /* 0x000fe20000800000 */
[----:B------:R-:W-:Y:S01]  /*8450*/  FFMA.FTZ R228, R229, 1.1920928955078125e-07, R228 ;  /* 0x34000000e5e47823 */ /* 0x000fe200000100e4 */
[----:B------:R-:W-:Y:S01]  /*8460*/  FSETP.GEU.AND P3, PT, |R14|, 1.175494350822287508e-38, PT ;  /* 0x008000000e00780b */ /* 0x000fe20003f6e200 */
[----:B------:R-:W-:Y:S01]  /*8470*/  FFMA.FTZ R229, R230, 1.1920928955078125e-07, R225 ;  /* 0x34000000e6e57823 */ /* 0x000fe200000100e1 */
[----:B------:R-:W-:Y:S01]  /*8480*/  FSEL R230, RZ, -23, P2 ;  /* 0xc1b80000ffe67808 */ /* 0x000fe20001000000 */
[----:B-1----:R-:W-:Y:S01]  /*8490*/  IMAD.IADD R204, R16, 0x1, -R204 ;  /* 0x0000000110cc7824 */ /* 0x002fe200078e0acc */
[----:B------:R-:W-:Y:S01]  /*84a0*/  FSETP.GT.AND P2, PT, |R4|, 8.50705917302346158658e+37, PT ;  /* 0x7e8000000400780b */ /* 0x000fe20003f44200 */
[----:B------:R-:W-:Y:S01]  /*84b0*/  @P0 FMUL R14, R14, 0.25 ;  /* 0x3e8000000e0e0820 */ /* 0x000fe20000400000 */
[----:B------:R-:W-:Y:S01]  /*84c0*/  FSETP.GEU.AND P4, PT, |R4|, 1.175494350822287508e-38, PT ;  /* 0x008000000400780b */ /* 0x000fe20003f8e200 */
[----:B--2---:R-:W-:Y:S01]  /*84d0*/  FFMA.FTZ R231, R232, 1.1920928955078125e-07, R231 ;  /* 0x34000000e8e77823 */ /* 0x004fe200000100e7 */
[----:B------:R-:W-:Y:S01]  /*84e0*/  FSETP.GT.AND P1, PT, |R13|, 8.50705917302346158658e+37, PT ;  /* 0x7e8000000d00780b */ /* 0x000fe20003f24200 */
[----:B------:R-:W-:Y:S01]  /*84f0*/  IMAD.MOV.U32 R232, RZ, RZ, R105 ;  /* 0x000000ffffe87224 */ /* 0x000fe200078e0069 */
[----:B------:R-:W-:Y:S01]  /*8500*/  IADD3 R209, R19, -R209, RZ ;  /* 0x800000d113d17210 */ /* 0x000fe20007ffe0ff */
[----:B------:R-:W-:-:S02]  /*8510*/  @P0 FMUL R56, R56, 0.25 ;  /* 0x3e80000038380820 */ /* 0x000fc40000400000 */
[----:B------:R-:W-:Y:S02]  /*8520*/  @P0 FMUL R64, R64, 0.25 ;  /* 0x3e80000040400820 */ /* 0x000fe40000400000 */
[----:B------:R-:W-:Y:S02]  /*8530*/  @P0 FMUL R61, R61, 0.25 ;  /* 0x3e8000003d3d0820 */ /* 0x000fe40000400000 */
[----:B------:R-:W-:Y:S02]  /*8540*/  @P2 FMUL R4, R4, 0.25 ;  /* 0x3e80000004042820 */ /* 0x000fe40000400000 */
[----:B------:R-:W-:Y:S02]  /*8550*/  @P0 FMUL R60, R60, 0.25 ;  /* 0x3e8000003c3c0820 */ /* 0x000fe40000400000 */
[----:B------:R-:W-:Y:S02]  /*8560*/  @P0 FMUL R57, R57, 0.25 ;  /* 0x3e80000039390820 */ /* 0x000fe40000400000 */
[----:B------:R-:W-:-:S02]  /*8570*/  @P0 FMUL R104, R104, 0.25 ;  /* 0x3e80000068680820 */ /* 0x000fc40000400000 */
[----:B------:R-:W-:Y:S02]  /*8580*/  @P0 FMUL R232, R232, 0.25 ;  /* 0x3e800000e8e80820 */ /* 0x000fe40000400000 */
[----:B------:R-:W-:Y:S01]  /*8590*/  @P0 FMUL R234, R234, 0.25 ;  /* 0x3e800000eaea0820 */ /* 0x000fe20000400000 */
[C---:B------:R-:W-:Y:S01]  /*85a0*/  FSETP.GEU.AND P0, PT, |R13|.reuse, 1.175494350822287508e-38, PT ;  /* 0x008000000d00780b */ /* 0x040fe20003f0e200 */
[----:B------:R-:W-:Y:S02]  /*85b0*/  @!P3 FMUL R14, R14, 16777216 ;  /* 0x4b8000000e0eb820 */ /* 0x000fe40000400000 */
[----:B------:R-:W-:Y:S02]  /*85c0*/  @!P4 FMUL R4, R4, 16777216 ;  /* 0x4b8000000404c820 */ /* 0x000fe40000400000 */
[----:B------:R-:W0:Y:S01]  /*85d0*/  MUFU.RCP R65, R14 ;  /* 0x0000000e00417308 */ /* 0x000e220000001000 */
[----:B------:R-:W-:Y:S02]  /*85e0*/  @P1 FMUL R13, R13, 0.25 ;  /* 0x3e8000000d0d1820 */ /* 0x000fe40000400000 */
[----:B------:R-:W-:-:S02]  /*85f0*/  @P2 FMUL R45, R45, 0.25 ;  /* 0x3e8000002d2d2820 */ /* 0x000fc40000400000 */
[----:B------:R-:W-:Y:S02]  /*8600*/  @P2 FMUL R44, R44, 0.25 ;  /* 0x3e8000002c2c2820 */ /* 0x000fe40000400000 */
[----:B------:R-:W-:Y:S01]  /*8610*/  @!P3 FMUL R60, R60, 16777216 ;  /* 0x4b8000003c3cb820 */ /* 0x000fe20000400000 */
[----:B------:R-:W1:Y:S01]  /*8620*/  MUFU.RCP R4, R4 ;  /* 0x0000000400047308 */ /* 0x000e620000001000 */
[----:B------:R-:W-:Y:S02]  /*8630*/  @!P0 FMUL R13, R13, 16777216 ;  /* 0x4b8000000d0d8820 */ /* 0x000fe40000400000 */
[----:B------:R-:W-:Y:S02]  /*8640*/  @P2 FMUL R120, R120, 0.25 ;  /* 0x3e80000078782820 */ /* 0x000fe40000400000 */
[----:B------:R-:W-:Y:S02]  /*8650*/  @P2 FMUL R48, R48, 0.25 ;  /* 0x3e80000030302820 */ /* 0x000fe40000400000 */
[----:B------:R-:W-:Y:S01]  /*8660*/  @P2 FMUL R52, R52, 0.25 ;  /* 0x3e80000034342820 */ /* 0x000fe20000400000 */
[----:B------:R-:W2:Y:S01]  /*8670*/  MUFU.RCP R13, R13 ;  /* 0x0000000d000d7308 */ /* 0x000ea20000001000 */
[----:B------:R-:W-:-:S02]  /*8680*/  @!P3 FMUL R104, R104, 16777216 ;  /* 0x4b8000006868b820 */ /* 0x000fc40000400000 */
[----:B------:R-:W-:Y:S02]  /*8690*/  @!P4 FMUL R45, R45, 16777216 ;  /* 0x4b8000002d2dc820 */ /* 0x000fe40000400000 */
[----:B------:R-:W-:Y:S02]  /*86a0*/  @!P4 FMUL R44, R44, 16777216 ;  /* 0x4b8000002c2cc820 */ /* 0x000fe40000400000 */
[----:B0-----:R-:W-:Y:S02]  /*86b0*/  FMUL R105, R65, R60 ;  /* 0x0000003c41697220 */ /* 0x001fe40000400000 */
[----:B------:R-:W-:Y:S02]  /*86c0*/  @!P4 FMUL R120, R120, 16777216 ;  /* 0x4b8000007878c820 */ /* 0x000fe40000400000 */
[----:B------:R-:W-:Y:S02]  /*86d0*/  @!P4 FMUL R48, R48, 16777216 ;  /* 0x4b8000003030c820 */ /* 0x000fe40000400000 */
[----:B------:R-:W-:-:S02]  /*86e0*/  @!P4 FMUL R52, R52, 16777216 ;  /* 0x4b8000003434c820 */ /* 0x000fc40000400000 */
[----:B------:R-:W-:Y:S02]  /*86f0*/  FMUL R60, R65, R104 ;  /* 0x00000068413c7220 */ /* 0x000fe40000400000 */
[----:B------:R-:W-:Y:S02]  /*8700*/  @P2 FMUL R49, R49, 0.25 ;  /* 0x3e80000031312820 */ /* 0x000fe40000400000 */
[----:B------:R-:W-:Y:S02]  /*8710*/  @P2 FMUL R53, R53, 0.25 ;  /* 0x3e80000035352820 */ /* 0x000fe40000400000 */
[C---:B-1----:R-:W-:Y:S02]  /*8720*/  FMUL R104, R4.reuse, R45 ;  /* 0x0000002d04687220 */ /* 0x042fe40000400000 */
[----:B------:R-:W-:Y:S02]  /*8730*/  @!P3 FMUL R57, R57, 16777216 ;  /* 0x4b8000003939b820 */ /* 0x000fe40000400000 */
[----:B------:R-:W-:-:S02]  /*8740*/  FMUL R45, R4, R44 ;  /* 0x0000002c042d7220 */ /* 0x000fc40000400000 */
[----:B------:R-:W-:Y:S02]  /*8750*/  @!P3 FMUL R56, R56, 16777216 ;  /* 0x4b8000003838b820 */ /* 0x000fe40000400000 */
[----:B------:R-:W-:Y:S02]  /*8760*/  @!P3 FMUL R64, R64, 16777216 ;  /* 0x4b8000004040b820 */ /* 0x000fe40000400000 */
[----:B------:R-:W-:Y:S02]  /*8770*/  @!P3 FMUL R61, R61, 16777216 ;  /* 0x4b8000003d3db820 */ /* 0x000fe40000400000 */
[----:B------:R-:W-:Y:S02]  /*8780*/  @!P3 FMUL R232, R232, 16777216 ;  /* 0x4b800000e8e8b820 */ /* 0x000fe40000400000 */
[----:B------:R-:W-:Y:S01]  /*8790*/  @P2 FMUL R121, R121, 0.25 ;  /* 0x3e80000079792820 */ /* 0x000fe20000400000 */
[----:B------:R-:W-:Y:S01]  /*87a0*/  FSETP.NEU.AND P2, PT, R22, RZ, PT ;  /* 0x000000ff1600720b */ /* 0x000fe20003f4d000 */
[----:B------:R-:W-:-:S02]  /*87b0*/  FMUL R120, R4, R120 ;  /* 0x0000007804787220 */ /* 0x000fc40000400000 */
[C---:B------:R-:W-:Y:S02]  /*87c0*/  FMUL R44, R4.reuse, R48 ;  /* 0x00000030042c7220 */ /* 0x040fe40000400000 */
[----:B------:R-:W-:Y:S01]  /*87d0*/  FMUL R225, R4, R52 ;  /* 0x0000003404e17220 */ /* 0x000fe20000400000 */
[----:B------:R-:W-:Y:S01]  /*87e0*/  F2FP.BF16.PACK_AB R45, R120, R45 ;  /* 0x0000002d782d723e */ /* 0x000fe200000010ff */
[----:B------:R-:W-:Y:S01]  /*87f0*/  @!P3 FMUL R234, R234, 16777216 ;  /* 0x4b800000eaeab820 */ /* 0x000fe20000400000 */
[----:B------:R-:W-:Y:S01]  /*8800*/  ISETP.GE.U32.AND P3, PT, R19, 0x7f800000, PT ;  /* 0x7f8000001300780c */ /* 0x000fe20003f66070 */
[----:B------:R-:W-:Y:S01]  /*8810*/  @P1 FMUL R47, R47, 0.25 ;  /* 0x3e8000002f2f1820 */ /* 0x000fe20000400000 */
[----:B------:R-:W-:Y:S01]  /*8820*/  F2FP.BF16.PACK_AB R44, R44, R225 ;  /* 0x000000e12c2c723e */ /* 0x000fe200000010ff */
[----:B------:R-:W-:Y:S01]  /*8830*/  @P1 FMUL R46, R46, 0.25 ;  /* 0x3e8000002e2e1820 */ /* 0x000fe20000400000 */
[----:B------:R-:W-:Y:S01]  /*8840*/  F2FP.BF16.PACK_AB R225, R218, R221 ;  /* 0x000000dddae1723e */ /* 0x000fe200000010ff */
[----:B------:R-:W-:Y:S01]  /*8850*/  @!P4 FMUL R49, R49, 16777216 ;  /* 0x4b8000003131c820 */ /* 0x000fe20000400000 */
[----:B------:R-:W-:Y:S01]  /*8860*/  F2FP.BF16.PACK_AB R218, R117, R113 ;  /* 0x0000007175da723e */ /* 0x000fe200000010ff */
[----:B------:R-:W-:Y:S01]  /*8870*/  @!P4 FMUL R53, R53, 16777216 ;  /* 0x4b8000003535c820 */ /* 0x000fe20000400000 */
[----:B------:R0:W-:Y:S01]  /*8880*/  STS.64 [R208], R44 ;  /* 0x0000002cd0007388 */ /* 0x0001e20000000a00 */
[----:B------:R-:W-:-:S02]  /*8890*/  FMUL R14, R65, R57 ;  /* 0x00000039410e7220 */ /* 0x000fc40000400000 */
[----:B------:R-:W-:Y:S01]  /*88a0*/  @P1 FMUL R123, R123, 0.25 ;  /* 0x3e8000007b7b1820 */ /* 0x000fe20000400000 */
[----:B------:R-:W-:Y:S01]  /*88b0*/  STS.64 [R208+0x180], R224 ;  /* 0x000180e0d0007388 */ /* 0x000fe20000000a00 */
[C---:B------:R-:W-:Y:S02]  /*88c0*/  FMUL R56, R65.reuse, R56 ;  /* 0x0000003841387220 */ /* 0x040fe40000400000 */
[C---:B------:R-:W-:Y:S01]  /*88d0*/  FMUL R64, R65.reuse, R64 ;  /* 0x0000004041407220 */ /* 0x040fe20000400000 */
[----:B------:R-:W-:Y:S01]  /*88e0*/  STS.64 [R208+0x380], R218 ;  /* 0x000380dad0007388 */ /* 0x000fe20000000a00 */
[C---:B------:R-:W-:Y:S02]  /*88f0*/  FMUL R61, R65.reuse, R61 ;  /* 0x0000003d413d7220 */ /* 0x040fe40000400000 */
[----:B------:R-:W-:Y:S02]  /*8900*/  FMUL R57, R65, R232 ;  /* 0x000000e841397220 */ /* 0x000fe40000400000 */
[----:B------:R-:W-:Y:S01]  /*8910*/  @!P4 FMUL R121, R121, 16777216 ;  /* 0x4b8000007979c820 */ /* 0x000fe20000400000 */
[----:B------:R-:W-:Y:S01]  /*8920*/  ISETP.GE.U32.AND P4, PT, R21, 0x7f800000, PT ;  /* 0x7f8000001500780c */ /* 0x000fe20003f86070 */
[----:B------:R-:W-:-:S02]  /*8930*/  FMUL R65, R65, R234 ;  /* 0x000000ea41417220 */ /* 0x000fc40000400000 */
[----:B------:R-:W-:Y:S02]  /*8940*/  @P1 FMUL R122, R122, 0.25 ;  /* 0x3e8000007a7a1820 */ /* 0x000fe40000400000 */
[----:B------:R-:W-:Y:S02]  /*8950*/  @P1 FMUL R51, R51, 0.25 ;  /* 0x3e80000033331820 */ /* 0x000fe40000400000 */
[----:B------:R-:W-:Y:S02]  /*8960*/  @P1 FMUL R50, R50, 0.25 ;  /* 0x3e80000032321820 */ /* 0x000fe40000400000 */
[----:B------:R-:W-:Y:S02]  /*8970*/  @P1 FMUL R55, R55, 0.25 ;  /* 0x3e80000037371820 */ /* 0x000fe40000400000 */
[----:B------:R-:W-:Y:S02]  /*8980*/  @!P0 FMUL R47, R47, 16777216 ;  /* 0x4b8000002f2f8820 */ /* 0x000fe40000400000 */
[----:B------:R-:W-:-:S02]  /*8990*/  @!P0 FMUL R46, R46, 16777216 ;  /* 0x4b8000002e2e8820 */ /* 0x000fc40000400000 */
[C---:B------:R-:W-:Y:S02]  /*89a0*/  FMUL R49, R4.reuse, R49 ;  /* 0x0000003104317220 */ /* 0x040fe40000400000 */
[----:B------:R-:W-:Y:S02]  /*89b0*/  FMUL R48, R4, R53 ;  /* 0x0000003504307220 */ /* 0x000fe40000400000 */
[----:B------:R-:W-:Y:S01]  /*89c0*/  @P1 FMUL R54, R54, 0.25 ;  /* 0x3e80000036361820 */ /* 0x000fe20000400000 */
[----:B------:R-:W-:Y:S01]  /*89d0*/  FSETP.NEU.AND P1, PT, R15, RZ, PT ;  /* 0x000000ff0f00720b */ /* 0x000fe20003f2d000 */
[----:B------:R-:W-:Y:S01]  /*89e0*/  @!P0 FMUL R123, R123, 16777216 ;  /* 0x4b8000007b7b8820 */ /* 0x000fe20000400000 */
[----:B0-----:R-:W-:Y:S01]  /*89f0*/  F2FP.BF16.PACK_AB R44, R49, R48 ;  /* 0x00000030312c723e */ /* 0x001fe200000010ff */
[----:B------:R-:W-:Y:S01]  /*8a00*/  FMUL R121, R4, R121 ;  /* 0x0000007904797220 */ /* 0x000fe20000400000 */
[----:B------:R-:W-:Y:S01]  /*8a10*/  F2FP.BF16.PACK_AB R49, R56, R61 ;  /* 0x0000003d3831723e */ /* 0x000fe200000010ff */
[----:B------:R-:W-:Y:S01]  /*8a20*/  @!P0 FMUL R122, R122, 16777216 ;  /* 0x4b8000007a7a8820 */ /* 0x000fe20000400000 */
[----:B------:R-:W-:Y:S01]  /*8a30*/  F2FP.BF16.PACK_AB R48, R14, R57 ;  /* 0x000000390e30723e */ /* 0x000fe200000010ff */
[----:B------:R-:W-:Y:S01]  /*8a40*/  @!P0 FMUL R51, R51, 16777216 ;  /* 0x4b80000033338820 */ /* 0x000fe20000400000 */
[----:B------:R-:W-:Y:S01]  /*8a50*/  F2FP.BF16.PACK_AB R45, R121, R104 ;  /* 0x00000068792d723e */ /* 0x000fe200000010ff */
[----:B------:R-:W-:Y:S01]  /*8a60*/  @!P0 FMUL R50, R50, 16777216 ;  /* 0x4b80000032328820 */ /* 0x000fe20000400000 */
[----:B------:R-:W-:Y:S01]  /*8a70*/  LOP3.LUT R14, R208, 0x8, RZ, 0x3c, !PT ;  /* 0x00000008d00e7812 */ /* 0x000fe200078e3cff */
[----:B------:R-:W-:Y:S01]  /*8a80*/  @!P0 FMUL R55, R55, 16777216 ;  /* 0x4b80000037378820 */ /* 0x000fe20000400000 */
[----:B------:R0:W-:Y:S01]  /*8a90*/  STS.64 [R208+0x280], R48 ;  /* 0x00028030d0007388 */ /* 0x0001e20000000a00 */
[C---:B--2---:R-:W-:Y:S01]  /*8aa0*/  FMUL R4, R13.reuse, R47 ;  /* 0x0000002f0d047220 */ /* 0x044fe20000400000 */
[----:B------:R-:W-:Y:S01]  /*8ab0*/  F2FP.BF16.PACK_AB R47, R64, R105 ;  /* 0x00000069402f723e */ /* 0x000fe200000010ff */
[C---:B------:R-:W-:Y:S01]  /*8ac0*/  FMUL R53, R13.reuse, R46 ;  /* 0x0000002e0d357220 */ /* 0x040fe20000400000 */
[----:B------:R-:W-:Y:S01]  /*8ad0*/  F2FP.BF16.PACK_AB R46, R60, R65 ;  /* 0x000000413c2e723e */ /* 0x000fe200000010ff */
[----:B------:R-:W-:Y:S01]  /*8ae0*/  @!P0 FMUL R54, R54, 16777216 ;  /* 0x4b80000036368820 */ /* 0x000fe20000400000 */
[----:B------:R-:W-:Y:S01]  /*8af0*/  STS.64 [R208+0x200], R44 ;  /* 0x0002002cd0007388 */ /* 0x000fe20000000a00 */
[C---:B------:R-:W-:Y:S01]  /*8b00*/  FMUL R123, R13.reuse, R123 ;  /* 0x0000007b0d7b7220 */ /* 0x040fe20000400000 */
[----:B------:R-:W-:Y:S01]  /*8b10*/  ISETP.GE.U32.AND P0, PT, R22, 0x7f800000, PT ;  /* 0x7f8000001600780c */ /* 0x000fe20003f06070 */
[C---:B------:R-:W-:Y:S01]  /*8b20*/  FMUL R122, R13.reuse, R122 ;  /* 0x0000007a0d7a7220 */ /* 0x040fe20000400000 */
[----:B------:R1:W-:Y:S01]  /*8b30*/  STS.64 [R208+0x80], R46 ;  /* 0x0000802ed0007388 */ /* 0x0003e20000000a00 */
[C---:B------:R-:W-:Y:S01]  /*8b40*/  FMUL R52, R13.reuse, R51 ;  /* 0x000000330d347220 */ /* 0x040fe20000400000 */
[----:B------:R-:W-:Y:S01]  /*8b50*/  F2FP.BF16.PACK_AB R51, R108, R88 ;  /* 0x000000586c33723e */ /* 0x000fe200000010ff */
[C---:B------:R-:W-:Y:S01]  /*8b60*/  FMUL R120, R13.reuse, R50 ;  /* 0x000000320d787220 */ /* 0x040fe20000400000 */
[----:B------:R-:W-:Y:S01]  /*8b70*/  F2FP.BF16.PACK_AB R50, R84, R227 ;  /* 0x000000e35432723e */ /* 0x000fe200000010ff */
[----:B------:R-:W-:Y:S01]  /*8b80*/  FMUL R55, R13, R55 ;  /* 0x000000370d377220 */ /* 0x000fe20000400000 */
[----:B------:R-:W-:Y:S01]  /*8b90*/  F2FP.BF16.PACK_AB R88, R85, R101 ;  /* 0x000000655558723e */ /* 0x000fe200000010ff */
[----:B------:R-:W-:Y:S01]  /*8ba0*/  FMUL R13, R13, R54 ;  /* 0x000000360d0d7220 */ /* 0x000fe20000400000 */
[----:B0-----:R-:W-:Y:S01]  /*8bb0*/  F2FP.BF16.PACK_AB R49, R66, R62 ;  /* 0x0000003e4231723e */ /* 0x001fe200000010ff */
[----:B------:R-:W-:Y:S01]  /*8bc0*/  STS.64 [R208+0x100], R50 ;  /* 0x00010032d0007388 */ /* 0x000fe20000000a00 */
[----:B------:R-:W-:Y:S01]  /*8bd0*/  F2FP.BF16.PACK_AB R227, R110, R90 ;  /* 0x0000005a6ee3723e */ /* 0x000fe200000010ff */
[----:B------:R-:W-:Y:S01]  /*8be0*/  FADD R209, R209, -1 ;  /* 0xbf800000d1d17421 */ /* 0x000fe20000000000 */
[----:B-1----:R-:W-:Y:S01]  /*8bf0*/  F2FP.BF16.PACK_AB R47, R123, R4 ;  /* 0x000000047b2f723e */ /* 0x002fe200000010ff */
[----:B------:R-:W-:Y:S01]  /*8c00*/  IMAD.IADD R4, R15, 0x1, -R2 ;  /* 0x000000010f047824 */ /* 0x000fe200078e0a02 */
[----:B------:R-:W-:Y:S01]  /*8c10*/  F2FP.BF16.PACK_AB R45, R122, R53 ;  /* 0x000000357a2d723e */ /* 0x000fe200000010ff */
[----:B------:R-:W-:Y:S01]  /*8c20*/  IMAD.MOV.U32 R2, RZ, RZ, 0x3dc6b27f ;  /* 0x3dc6b27fff027424 */ /* 0x000fe200078e00ff */
[----:B------:R-:W-:Y:S01]  /*8c30*/  F2FP.BF16.PACK_AB R44, R120, R13 ;  /* 0x0000000d782c723e */ /* 0x000fe200000010ff */
[----:B------:R-:W-:Y:S01]  /*8c40*/  FADD R13, R4, -1 ;  /* 0xbf800000040d7421 */ /* 0x000fe20000000000 */
[----:B------:R-:W-:Y:S01]  /*8c50*/  F2FP.BF16.PACK_AB R46, R52, R55 ;  /* 0x00000037342e723e */ /* 0x000fe200000010ff */
[----:B------:R-:W-:Y:S01]  /*8c60*/  STS.64 [R208+0x300], R88 ;  /* 0x00030058d0007388 */ /* 0x000fe20000000a00 */
[----:B------:R-:W-:Y:S01]  /*8c70*/  F2FP.BF16.PACK_AB R48, R58, R207 ;  /* 0x000000cf3a30723e */ /* 0x000fe200000010ff */
[----:B------:R-:W-:Y:S01]  /*8c80*/  FFMA.FTZ R4, R3, R2, -0.16845393180847167969 ;  /* 0xbe2c7f3003047423 */ /* 0x000fe20000010002 */
[----:B------:R-:W-:Y:S01]  /*8c90*/  F2FP.BF16.PACK_AB R62, R59, R107 ;  /* 0x0000006b3b3e723e */ /* 0x000fe200000010ff */
[----:B------:R0:W-:Y:S01]  /*8ca0*/  STS.64 [R14+0x4000], R44 ;  /* 0x0040002c0e007388 */ /* 0x0001e20000000a00 */
[----:B------:R-:W-:Y:S01]  /*8cb0*/  F2FP.BF16.PACK_AB R90, R87, R103 ;  /* 0x00000067575a723e */ /* 0x000fe200000010ff */
[----:B------:R-:W-:-:S02]  /*8cc0*/  FFMA.FTZ R4, R3, R4, 0.1716887056827545166 ;  /* 0x3e2fcf2a03047423 */ /* 0x000fc40000010004 */
[----:B------:R1:W-:Y:S01]  /*8cd0*/  STS.64 [R14+0x4200], R46 ;  /* 0x0042002e0e007388 */ /* 0x0003e20000000a00 */
[----:B------:R-:W-:Y:S02]  /*8ce0*/  FADD R59, R204, -1 ;  /* 0xbf800000cc3b7421 */ /* 0x000fe40000000000 */
[----:B------:R-:W-:Y:S01]  /*8cf0*/  FFMA.FTZ R4, R3, R4, -0.17900948226451873779 ;  /* 0xbe374e4303047423 */ /* 0x000fe20000010004 */
[----:B------:R-:W-:Y:S01]  /*8d00*/  STS.64 [R14+0x4080], R48 ;  /* 0x004080300e007388 */ /* 0x000fe20000000a00 */
[----:B------:R-:W-:Y:S02]  /*8d10*/  FFMA.FTZ R230, R233, 1.1920928955078125e-07, R230 ;  /* 0x34000000e9e67823 */ /* 0x000fe400000100e6 */
[----:B------:R-:W-:Y:S01]  /*8d20*/  FFMA.FTZ R4, R3, R4, 0.20512372255325317383 ;  /* 0x3e520bf403047423 */ /* 0x000fe20000010004 */
[----:B------:R-:W-:Y:S01]  /*8d30*/  STS.64 [R14+0x4280], R62 ;  /* 0x0042803e0e007388 */ /* 0x000fe20000000a00 */
[----:B0-----:R-:W-:Y:S02]  /*8d40*/  FADD R45, R112, -1 ;  /* 0xbf800000702d7421 */ /* 0x001fe40000000000 */
[-C--:B------:R-:W-:Y:S01]  /*8d50*/  FFMA.FTZ R44, R209, R2.reuse, -0.16845393180847167969 ;  /* 0xbe2c7f30d12c7423 */ /* 0x080fe20000010002 */
[----:B------:R-:W-:Y:S01]  /*8d60*/  STS.64 [R14+0x4100], R226 ;  /* 0x004100e20e007388 */ /* 0x000fe20000000a00 */
[----:B-1----:R-:W-:-:S02]  /*8d70*/  FFMA.FTZ R46, R45, R2, -0.16845393180847167969 ;  /* 0xbe2c7f302d2e7423 */ /* 0x002fc40000010002 */
[----:B------:R-:W-:Y:S01]  /*8d80*/  FFMA.FTZ R4, R3, R4, -0.24046532809734344482 ;  /* 0xbe763c8b03047423 */ /* 0x000fe20000010004 */
[----:B------:R-:W-:Y:S01]  /*8d90*/  STS.64 [R14+0x4300], R90 ;  /* 0x0043005a0e007388 */ /* 0x000fe20000000a00 */
[----:B------:R-:W-:Y:S02]  /*8da0*/  FFMA.FTZ R46, R45, R46, 0.1716887056827545166 ;  /* 0x3e2fcf2a2d2e7423 */ /* 0x000fe4000001002e */
[----:B------:R-:W-:Y:S01]  /*8db0*/  FFMA.FTZ R44, R209, R44, 0.1716887056827545166 ;  /* 0x3e2fcf2ad12c7423 */ /* 0x000fe2000001002c */
[----:B------:R-:W-:Y:S01]  /*8dc0*/  STS.64 [R14+0x4180], R212 ;  /* 0x004180d40e007388 */ /* 0x000fe20000000a00 */
[----:B------:R-:W-:Y:S02]  /*8dd0*/  FFMA.FTZ R46, R45, R46, -0.17900948226451873779 ;  /* 0xbe374e432d2e7423 */ /* 0x000fe4000001002e */
[----:B------:R-:W-:Y:S01]  /*8de0*/  FFMA.FTZ R4, R3, R4, 0.28857114911079406738 ;  /* 0x3e93bf9903047423 */ /* 0x000fe20000010004 */
[----:B------:R0:W-:Y:S01]  /*8df0*/  STS.64 [R14+0x4380], R210 ;  /* 0x004380d20e007388 */ /* 0x0001e20000000a00 */
[----:B------:R-:W-:-:S02]  /*8e00*/  FFMA.FTZ R46, R45, R46, 0.20512372255325317383 ;  /* 0x3e520bf42d2e7423 */ /* 0x000fc4000001002e */
[----:B------:R-:W-:Y:S01]  /*8e10*/  FFMA.FTZ R44, R209, R44, -0.17900948226451873779 ;  /* 0xbe374e43d12c7423 */ /* 0x000fe2000001002c */
[----:B------:R-:W-:Y:S01]  /*8e20*/  BAR.SYNC.DEFER_BLOCKING 0x0 ;  /* 0x0000000000007b1d */ /* 0x000fe20000010000 */
[----:B------:R-:W-:Y:S02]  /*8e30*/  FFMA.FTZ R46, R45, R46, -0.24046532809734344482 ;  /* 0xbe763c8b2d2e7423 */ /* 0x000fe4000001002e */
[----:B------:R-:W-:Y:S02]  /*8e40*/  FFMA.FTZ R4, R3, R4, -0.36067417263984680176 ;  /* 0xbeb8aa4903047423 */ /* 0x000fe40000010004 */
[----:B------:R-:W-:Y:S02]  /*8e50*/  FFMA.FTZ R46, R45, R46, 0.28857114911079406738 ;  /* 0x3e93bf992d2e7423 */ /* 0x000fe4000001002e */
[----:B------:R-:W-:Y:S02]  /*8e60*/  FFMA.FTZ R44, R209, R44, 0.20512372255325317383 ;  /* 0x3e520bf4d12c7423 */ /* 0x000fe4000001002c */
[----:B0-----:R-:W-:-:S02]  /*8e70*/  FFMA.FTZ R14, R13, R2, -0.16845393180847167969 ;  /* 0xbe2c7f300d0e7423 */ /* 0x001fc40000010002 */
[----:B------:R-:W-:Y:S02]  /*8e80*/  FFMA.FTZ R4, R3, R4, 0.48089820146560668945 ;  /* 0x3ef6384a03047423 */ /* 0x000fe40000010004 */
[----:B------:R-:W-:Y:S02]  /*8e90*/  FFMA.FTZ R14, R13, R14, 0.1716887056827545166 ;  /* 0x3e2fcf2a0d0e7423 */ /* 0x000fe4000001000e */
[----:B------:R-:W-:Y:S02]  /*8ea0*/  FFMA.FTZ R46, R45, R46, -0.36067417263984680176 ;  /* 0xbeb8aa492d2e7423 */ /* 0x000fe4000001002e */
[----:B------:R-:W-:Y:S02]  /*8eb0*/  FFMA.FTZ R14, R13, R14, -0.17900948226451873779 ;  /* 0xbe374e430d0e7423 */ /* 0x000fe4000001000e */
[----:B------:R-:W-:Y:S02]  /*8ec0*/  FFMA.FTZ R44, R209, R44, -0.24046532809734344482 ;  /* 0xbe763c8bd12c7423 */ /* 0x000fe4000001002c */
[----:B------:R-:W-:-:S02]  /*8ed0*/  FFMA.FTZ R14, R13, R14, 0.20512372255325317383 ;  /* 0x3e520bf40d0e7423 */ /* 0x000fc4000001000e */
[----:B------:R-:W-:Y:S01]  /*8ee0*/  FFMA.FTZ R4, R3, R4, -0.72134751081466674805 ;  /* 0xbf38aa3b03047423 */ /* 0x000fe20000010004 */
[----:B------:R-:W-:Y:S01]  /*8ef0*/  LDS.64 R48, [R206+0x800] ;  /* 0x00080000ce307984 */ /* 0x000fe20000000a00 */
[----:B------:R-:W-:Y:S02]  /*8f00*/  FFMA.FTZ R14, R13, R14, -0.24046532809734344482 ;  /* 0xbe763c8b0d0e7423 */ /* 0x000fe4000001000e */
[----:B------:R-:W-:Y:S01]  /*8f10*/  FFMA.FTZ R46, R45, R46, 0.48089820146560668945 ;  /* 0x3ef6384a2d2e7423 */ /* 0x000fe2000001002e */
[----:B------:R-:W0:Y:S01]  /*8f20*/  LDS.64 R52, [R206+0xc00] ;  /* 0x000c0000ce347984 */ /* 0x000e220000000a00 */
[----:B------:R-:W-:Y:S02]  /*8f30*/  FFMA.FTZ R14, R13, R14, 0.28857114911079406738 ;  /* 0x3e93bf990d0e7423 */ /* 0x000fe4000001000e */
[----:B------:R-:W-:Y:S01]  /*8f40*/  FFMA.FTZ R44, R209, R44, 0.28857114911079406738 ;  /* 0x3e93bf99d12c7423 */ /* 0x000fe2000001002c */
[----:B------:R-:W-:Y:S01]  /*8f50*/  LDS.64 R56, [R206+0x1000] ;  /* 0x00100000ce387984 */ /* 0x000fe20000000a00 */
[----:B------:R-:W-:-:S02]  /*8f60*/  FFMA.FTZ R14, R13, R14, -0.36067417263984680176 ;  /* 0xbeb8aa490d0e7423 */ /* 0x000fc4000001000e */
[----:B------:R-:W-:Y:S01]  /*8f70*/  FMUL R4, R3, R4 ;  /* 0x0000000403047220 */ /* 0x000fe20000400000 */
[----:B------:R-:W-:Y:S01]  /*8f80*/  LDS.64 R62, [R206+0x1400] ;  /* 0x00140000ce3e7984 */ /* 0x000fe20000000a00 */
[----:B------:R-:W-:Y:S02]  /*8f90*/  FFMA.FTZ R14, R13, R14, 0.48089820146560668945 ;  /* 0x3ef6384a0d0e7423 */ /* 0x000fe4000001000e */
[----:B------:R-:W-:Y:S01]  /*8fa0*/  FFMA.FTZ R46, R45, R46, -0.72134751081466674805 ;  /* 0xbf38aa3b2d2e7423 */ /* 0x000fe2000001002e */
[----:B------:R-:W-:Y:S01]  /*8fb0*/  LDS.64 R66, [R206+0x1800] ;  /* 0x00180000ce427984 */ /* 0x000fe20000000a00 */
[----:B------:R-:W-:Y:S02]  /*8fc0*/  FFMA.FTZ R14, R13, R14, -0.72134751081466674805 ;  /* 0xbf38aa3b0d0e7423 */ /* 0x000fe4000001000e */
[----:B------:R-:W-:Y:S01]  /*8fd0*/  FFMA.FTZ R44, R209, R44, -0.36067417263984680176 ;  /* 0xbeb8aa49d12c7423 */ /* 0x000fe2000001002c */
[----:B------:R-:W-:Y:S01]  /*8fe0*/  LDS.64 R84, [R206+0x1c00] ;  /* 0x001c0000ce547984 */ /* 0x000fe20000000a00 */
[----:B------:R-:W-:-:S02]  /*8ff0*/  FMUL R14, R13, R14 ;  /* 0x0000000e0d0e7220 */ /* 0x000fc40000400000 */
[----:B------:R-:W-:Y:S02]  /*9000*/  FMUL R4, R3, R4 ;  /* 0x0000000403047220 */ /* 0x000fe40000400000 */
[----:B------:R-:W-:Y:S02]  /*9010*/  FMUL R46, R45, R46 ;  /* 0x0000002e2d2e7220 */ /* 0x000fe40000400000 */
[----:B------:R-:W-:Y:S02]  /*9020*/  FMUL R14, R13, R14 ;  /* 0x0000000e0d0e7220 */ /* 0x000fe40000400000 */
[----:B------:R-:W-:Y:S02]  /*9030*/  FFMA.FTZ R44, R209, R44, 0.48089820146560668945 ;  /* 0x3ef6384ad12c7423 */ /* 0x000fe4000001002c */
[----:B------:R-:W-:Y:S02]  /*9040*/  FFMA.FTZ R4, R3, 1.4426950216293334961, R4 ;  /* 0x3fb8aa3b03047823 */ /* 0x000fe40000010004 */
[----:B------:R-:W-:-:S02]  /*9050*/  FADD R3, R102, -1 ;  /* 0xbf80000066037421 */ /* 0x000fc40000000000 */
[----:B------:R-:W-:Y:S02]  /*9060*/  FMUL R46, R45, R46 ;  /* 0x0000002e2d2e7220 */ /* 0x000fe40000400000 */
[----:B------:R-:W-:Y:S02]  /*9070*/  FFMA.FTZ R14, R13, 1.4426950216293334961, R14 ;  /* 0x3fb8aa3b0d0e7823 */ /* 0x000fe4000001000e */
[----:B------:R-:W-:Y:S02]  /*9080*/  FFMA.FTZ R44, R209, R44, -0.72134751081466674805 ;  /* 0xbf38aa3bd12c7423 */ /* 0x000fe4000001002c */
[----:B------:R-:W-:Y:S02]  /*9090*/  FADD R13, R100, -1 ;  /* 0xbf800000640d7421 */ /* 0x000fe40000000000 */
[----:B------:R-:W-:Y:S01]  /*90a0*/  FADD R205, R205, R4 ;  /* 0x00000004cdcd7221 */ /* 0x000fe20000000000 */
[----:B0-----:R-:W-:Y:S01]  /*90b0*/  PRMT R100, R53, 0x7632, R100 ;  /* 0x0000763235647816 */ /* 0x001fe20000000064 */
[----:B------:R-:W-:-:S02]  /*90c0*/  FFMA.FTZ R4, R3, R2, -0.16845393180847167969 ;  /* 0xbe2c7f3003047423 */ /* 0x000fc40000010002 */
[----:B------:R-:W-:Y:S02]  /*90d0*/  FFMA.FTZ R45, R45, 1.4426950216293334961, R46 ;  /* 0x3fb8aa3b2d2d7823 */ /* 0x000fe4000001002e */
[----:B------:R-:W-:Y:S02]  /*90e0*/  FADD R223, R223, R14 ;  /* 0x0000000edfdf7221 */ /* 0x000fe40000000000 */
[----:B------:R-:W-:Y:S02]  /*90f0*/  FMUL R44, R209, R44 ;  /* 0x0000002cd12c7220 */ /* 0x000fe40000400000 */
[----:B------:R-:W-:Y:S02]  /*9100*/  FFMA.FTZ R14, R13, R2, -0.16845393180847167969 ;  /* 0xbe2c7f300d0e7423 */ /* 0x000fe40000010002 */
[----:B------:R-:W-:Y:S02]  /*9110*/  FFMA.FTZ R4, R3, R4, 0.1716887056827545166 ;  /* 0x3e2fcf2a03047423 */ /* 0x000fe40000010004 */
[----:B------:R-:W-:-:S02]  /*9120*/  FADD R222, R222, R45 ;  /* 0x0000002ddede7221 */ /* 0x000fc40000000000 */
[----:B------:R-:W-:Y:S02]  /*9130*/  FMUL R44, R209, R44 ;  /* 0x0000002cd12c7220 */ /* 0x000fe40000400000 */
[----:B------:R-:W-:Y:S02]  /*9140*/  @P0 IMAD.MOV.U32 R45, RZ, RZ, 0x7f800000 ;  /* 0x7f800000ff2d0424 */ /* 0x000fe400078e00ff */
[----:B------:R-:W-:Y:S02]  /*9150*/  FFMA.FTZ R14, R13, R14, 0.1716887056827545166 ;  /* 0x3e2fcf2a0d0e7423 */ /* 0x000fe4000001000e */
[----:B------:R-:W-:Y:S02]  /*9160*/  FFMA.FTZ R4, R3, R4, -0.17900948226451873779 ;  /* 0xbe374e4303047423 */ /* 0x000fe40000010004 */
[----:B------:R-:W-:Y:S02]  /*9170*/  FFMA.FTZ R44, R209, 1.4426950216293334961, R44 ;  /* 0x3fb8aa3bd12c7823 */ /* 0x000fe4000001002c */
[----:B------:R-:W-:-:S02]  /*9180*/  FFMA.FTZ R14, R13, R14, -0.17900948226451873779 ;  /* 0xbe374e430d0e7423 */ /* 0x000fc4000001000e */
[----:B------:R-:W-:Y:S01]  /*9190*/  @P0 FFMA.FTZ R205, R22, R45, +INF ;  /* 0x7f80000016cd0423 */ /* 0x000fe2000001002d */
[----:B------:R-:W-:Y:S01]  /*91a0*/  FSETP.NEU.AND P0, PT, R19, RZ, PT ;  /* 0x000000ff1300720b */ /* 0x000fe20003f0d000 */
[----:B------:R-:W-:Y:S02]  /*91b0*/  @P3 IMAD.MOV.U32 R22, RZ, RZ, 0x7f800000 ;  /* 0x7f800000ff163424 */ /* 0x000fe400078e00ff */
[----:B------:R-:W-:Y:S02]  /*91c0*/  FFMA.FTZ R4, R3, R4, 0.20512372255325317383 ;  /* 0x3e520bf403047423 */ /* 0x000fe40000010004 */
[----:B------:R-:W-:Y:S01]  /*91d0*/  FADD R23, R23, R44 ;  /* 0x0000002c17177221 */ /* 0x000fe20000000000 */
[----:B------:R-:W-:Y:S01]  /*91e0*/  @P6 MOV R44, 0x7f800000 ;  /* 0x7f800000002c6802 */ /* 0x000fe20000000f00 */
[----:B------:R-:W-:Y:S02]  /*91f0*/  FFMA.FTZ R14, R13, R14, 0.20512372255325317383 ;  /* 0x3e520bf40d0e7423 */ /* 0x000fe4000001000e */
[----:B------:R-:W-:Y:S01]  /*9200*/  @P3 FFMA.FTZ R23, R19, R22, +INF ;  /* 0x7f80000013173423 */ /* 0x000fe20000010016 */
[----:B------:R-:W-:Y:S01]  /*9210*/  ISETP.GE.U32.AND P3, PT, R20, 0x7f800000, PT ;  /* 0x7f8000001400780c */ /* 0x000fe20003f66070 */
[----:B------:R-:W-:-:S02]  /*9220*/  FFMA.FTZ R4, R3, R4, -0.24046532809734344482 ;  /* 0xbe763c8b03047423 */ /* 0x000fc40000010004 */
[----:B------:R-:W-:Y:S02]  /*9230*/  FADD R19, R106, -1 ;  /* 0xbf8000006a137421 */ /* 0x000fe40000000000 */
[----:B------:R-:W-:Y:S02]  /*9240*/  FFMA.FTZ R14, R13, R14, -0.24046532809734344482 ;  /* 0xbe763c8b0d0e7423 */ /* 0x000fe4000001000e */
[----:B------:R-:W-:Y:S02]  /*9250*/  FFMA.FTZ R4, R3, R4, 0.28857114911079406738 ;  /* 0x3e93bf9903047423 */ /* 0x000fe40000010004 */
[-C--:B------:R-:W-:Y:S02]  /*9260*/  FFMA.FTZ R22, R19, R2.reuse, -0.16845393180847167969 ;  /* 0xbe2c7f3013167423 */ /* 0x080fe40000010002 */
[----:B------:R-:W-:Y:S02]  /*9270*/  FFMA.FTZ R2, R59, R2, -0.16845393180847167969 ;  /* 0xbe2c7f303b027423 */ /* 0x000fe40000010002 */
[----:B------:R-:W-:-:S02]  /*9280*/  FFMA.FTZ R14, R13, R14, 0.28857114911079406738 ;  /* 0x3e93bf990d0e7423 */ /* 0x000fc4000001000e */
[----:B------:R-:W-:Y:S02]  /*9290*/  FFMA.FTZ R4, R3, R4, -0.36067417263984680176 ;  /* 0xbeb8aa4903047423 */ /* 0x000fe40000010004 */
[----:B------:R-:W-:Y:S02]  /*92a0*/  FFMA.FTZ R2, R59, R2, 0.1716887056827545166 ;  /* 0x3e2fcf2a3b027423 */ /* 0x000fe40000010002 */
[----:B------:R-:W-:Y:S02]  /*92b0*/  FFMA.FTZ R14, R13, R14, -0.36067417263984680176 ;  /* 0xbeb8aa490d0e7423 */ /* 0x000fe4000001000e */
[----:B------:R-:W-:Y:S02]  /*92c0*/  @P6 FFMA.FTZ R223, R15, R44, +INF ;  /* 0x7f8000000fdf6423 */ /* 0x000fe4000001002c */
[----:B------:R-:W-:Y:S02]  /*92d0*/  FFMA.FTZ R4, R3, R4, 0.48089820146560668945 ;  /* 0x3ef6384a03047423 */ /* 0x000fe40000010004 */
[----:B------:R-:W-:Y:S01]  /*92e0*/  @P4 IMAD.MOV.U32 R44, RZ, RZ, 0x7f800000 ;  /* 0x7f800000ff2c4424 */ /* 0x000fe200078e00ff */
[----:B------:R-:W-:Y:S01]  /*92f0*/  FSEL R223, R223, -INF , P1 ;  /* 0xff800000dfdf7808 */ /* 0x000fe20000800000 */
[----:B------:R-:W-:Y:S01]  /*9300*/  FFMA.FTZ R2, R59, R2, -0.17900948226451873779 ;  /* 0xbe374e433b027423 */ /* 0x000fe20000010002 */
[----:B------:R-:W-:Y:S01]  /*9310*/  FSETP.NEU.AND P1, PT, R17, RZ, PT ;  /* 0x000000ff1100720b */ /* 0x000fe20003f2d000 */
[----:B------:R-:W-:-:S02]  /*9320*/  FFMA.FTZ R14, R13, R14, 0.48089820146560668945 ;  /* 0x3ef6384a0d0e7423 */ /* 0x000fc4000001000e */
[----:B------:R-:W-:Y:S02]  /*9330*/  FFMA.FTZ R4, R3, R4, -0.72134751081466674805 ;  /* 0xbf38aa3b03047423 */ /* 0x000fe40000010004 */
[----:B------:R-:W-:Y:S01]  /*9340*/  @P4 FFMA.FTZ R222, R21, R44, +INF ;  /* 0x7f80000015de4423 */ /* 0x000fe2000001002c */
[----:B------:R-:W-:Y:S01]  /*9350*/  ISETP.GE.U32.AND P4, PT, R18, 0x7f800000, PT ;  /* 0x7f8000001200780c */ /* 0x000fe20003f86070 */
[----:B------:R-:W-:Y:S01]  /*9360*/  FFMA.FTZ R2, R59, R2, 0.20512372255325317383 ;  /* 0x3e520bf43b027423 */ /* 0x000fe20000010002 */
[----:B------:R-:W0:Y:S01]  /*9370*/  LDS.64 R44, [R206+0x400] ;  /* 0x00040000ce2c7984 */ /* 0x000e220000000a00 */
[----:B------:R-:W-:Y:S02]  /*9380*/  FFMA.FTZ R14, R13, R14, -0.72134751081466674805 ;  /* 0xbf38aa3b0d0e7423 */ /* 0x000fe4000001000e */
[----:B------:R-:W-:Y:S02]  /*9390*/  FMUL R4, R3, R4 ;  /* 0x0000000403047220 */ /* 0x000fe40000400000 */
[----:B------:R-:W-:-:S02]  /*93a0*/  FFMA.FTZ R2, R59, R2, -0.24046532809734344482 ;  /* 0xbe763c8b3b027423 */ /* 0x000fc40000010002 */
[----:B------:R-:W-:Y:S02]  /*93b0*/  FMUL R14, R13, R14 ;  /* 0x0000000e0d0e7220 */ /* 0x000fe40000400000 */
[----:B------:R-:W-:Y:S02]  /*93c0*/  FMUL R4, R3, R4 ;  /* 0x0000000403047220 */ /* 0x000fe40000400000 */
[----:B------:R-:W-:Y:S02]  /*93d0*/  FFMA.FTZ R2, R59, R2, 0.28857114911079406738 ;  /* 0x3e93bf993b027423 */ /* 0x000fe40000010002 */
[----:B------:R-:W-:Y:S02]  /*93e0*/  FMUL R14, R13, R14 ;  /* 0x0000000e0d0e7220 */ /* 0x000fe40000400000 */
[----:B------:R-:W-:Y:S02]  /*93f0*/  FFMA.FTZ R3, R3, 1.4426950216293334961, R4 ;  /* 0x3fb8aa3b03037823 */ /* 0x000fe40000010004 */
[----:B------:R-:W-:-:S02]  /*9400*/  FFMA.FTZ R4, R59, R2, -0.36067417263984680176 ;  /* 0xbeb8aa493b047423 */ /* 0x000fc40000010002 */
[----:B------:R-:W-:Y:S01]  /*9410*/  FFMA.FTZ R14, R13, 1.4426950216293334961, R14 ;  /* 0x3fb8aa3b0d0e7823 */ /* 0x000fe2000001000e */
[----:B------:R-:W-:Y:S01]  /*9420*/  @P4 MOV R13, 0x7f800000 ;  /* 0x7f800000000d4802 */ /* 0x000fe20000000f00 */
[----:B------:R-:W-:Y:S02]  /*9430*/  FFMA.FTZ R4, R59, R4, 0.48089820146560668945 ;  /* 0x3ef6384a3b047423 */ /* 0x000fe40000010004 */
[----:B------:R-:W-:Y:S02]  /*9440*/  FADD R228, R228, R3 ;  /* 0x00000003e4e47221 */ /* 0x000fe40000000000 */
[----:B------:R-:W-:Y:S02]  /*9450*/  @P3 IMAD.MOV.U32 R3, RZ, RZ, 0x7f800000 ;  /* 0x7f800000ff033424 */ /* 0x000fe400078e00ff */
[----:B------:R-:W-:Y:S02]  /*9460*/  FADD R229, R229, R14 ;  /* 0x0000000ee5e57221 */ /* 0x000fe40000000000 */
[----:B------:R-:W-:Y:S01]  /*9470*/  @P4 FFMA.FTZ R229, R18, R13, +INF ;  /* 0x7f80000012e54423 */ /* 0x000fe2000001000d */
[----:B------:R-:W-:Y:S01]  /*9480*/  LOP3.LUT R13, R206, 0x8, RZ, 0x3c, !PT ;  /* 0x00000008ce0d7812 */ /* 0x000fe200078e3cff */
[----:B------:R-:W-:Y:S01]  /*9490*/  FFMA.FTZ R4, R59, R4, -0.72134751081466674805 ;  /* 0xbf38aa3b3b047423 */ /* 0x000fe20000010004 */
[----:B------:R-:W-:Y:S01]  /*94a0*/  ISETP.GE.U32.AND P4, PT, R16, 0x7f800000, PT ;  /* 0x7f8000001000780c */ /* 0x000fe20003f86070 */
[----:B------:R-:W-:Y:S01]  /*94b0*/  @P3 FFMA.FTZ R228, R20, R3, +INF ;  /* 0x7f80000014e43423 */ /* 0x000fe20000010003 */
[----:B------:R-:W-:Y:S01]  /*94c0*/  ISETP.GE.U32.AND P3, PT, R17, 0x7f800000, PT ;  /* 0x7f8000001100780c */ /* 0x000fe20003f66070 */
[----:B------:R-:W1:Y:S01]  /*94d0*/  LDS.64 R2, [R206] ;  /* 0x00000000ce027984 */ /* 0x000e620000000a00 */
[----:B------:R-:W-:-:S02]  /*94e0*/  FMUL R4, R59, R4 ;  /* 0x000000043b047220 */ /* 0x000fc40000400000 */
[----:B------:R-:W-:Y:S01]  /*94f0*/  FFMA.FTZ R22, R19, R22, 0.1716887056827545166 ;  /* 0x3e2fcf2a13167423 */ /* 0x000fe20000010016 */
[----:B------:R-:W2:Y:S01]  /*9500*/  LDS.64 R14, [R13] ;  /* 0x000000000d0e7984 */ /* 0x000ea20000000a00 */
[----:B------:R-:W-:Y:S01]  /*9510*/  FMUL R4, R59, R4 ;  /* 0x000000043b047220 */ /* 0x000fe20000400000 */
[----:B0-----:R-:W-:Y:S01]  /*9520*/  PRMT R91, R44, 0x7632, R91 ;  /* 0x000076322c5b7816 */ /* 0x001fe2000000005b */
[----:B------:R-:W-:Y:S01]  /*9530*/  FFMA.FTZ R22, R19, R22, -0.17900948226451873779 ;  /* 0xbe374e4313167423 */ /* 0x000fe20000010016 */
[----:B------:R-:W0:Y:S01]  /*9540*/  LDS.64 R46, [R13+0x400] ;  /* 0x000400000d2e7984 */ /* 0x000e220000000a00 */
[----:B------:R-:W-:Y:S02]  /*9550*/  FFMA.FTZ R4, R59, 1.4426950216293334961, R4 ;  /* 0x3fb8aa3b3b047823 */ /* 0x000fe40000010004 */
[----:B------:R-:W-:Y:S01]  /*9560*/  @P4 IMAD.MOV.U32 R87, RZ, RZ, 0x7f800000 ;  /* 0x7f800000ff574424 */ /* 0x000fe200078e00ff */
[----:B------:R-:W3:Y:S01]  /*9570*/  LDS.64 R50, [R13+0x800] ;  /* 0x000800000d327984 */ /* 0x000ee20000000a00 */
[----:B------:R-:W-:-:S02]  /*9580*/  FADD R4, R231, R4 ;  /* 0x00000004e7047221 */ /* 0x000fc40000000000 */
[----:B------:R-:W-:Y:S01]  /*9590*/  @P4 FFMA.FTZ R4, R16, R87, +INF ;  /* 0x7f80000010044423 */ /* 0x000fe20000010057 */
[----:B------:R-:W4:Y:S01]  /*95a0*/  LDS.64 R54, [R13+0xc00] ;  /* 0x000c00000d367984 */ /* 0x000f220000000a00 */
[C---:B------:R-:W-:Y:S01]  /*95b0*/  FFMA.FTZ R22, R19.reuse, R22, 0.20512372255325317383 ;  /* 0x3e520bf413167423 */ /* 0x040fe20000010016 */
[----:B------:R-:W-:Y:S02]  /*95c0*/  FSETP.NEU.AND P4, PT, R20, RZ, PT ;  /* 0x000000ff1400720b */ /* 0x000fe40003f8d000 */
[----:B------:R-:W-:Y:S01]  /*95d0*/  LDS.64 R58, [R13+0x1000] ;  /* 0x001000000d3a7984 */ /* 0x000fe20000000a00 */
[----:B------:R-:W-:Y:S01]  /*95e0*/  FFMA.FTZ R22, R19, R22, -0.24046532809734344482 ;  /* 0xbe763c8b13167423 */ /* 0x000fe20000010016 */
[----:B------:R-:W-:Y:S02]  /*95f0*/  FSEL R20, R205, -INF , P2 ;  /* 0xff800000cd147808 */ /* 0x000fe40001000000 */
[----:B------:R-:W5:Y:S01]  /*9600*/  LDS.64 R60, [R13+0x1400] ;  /* 0x001400000d3c7984 */ /* 0x000f620000000a00 */
[----:B------:R-:W-:Y:S01]  /*9610*/  FFMA.FTZ R22, R19, R22, 0.28857114911079406738 ;  /* 0x3e93bf9913167423 */ /* 0x000fe20000010016 */
[----:B------:R-:W-:-:S02]  /*9620*/  FSETP.NEU.AND P2, PT, R18, RZ, PT ;  /* 0x000000ff1200720b */ /* 0x000fc40003f4d000 */
[----:B------:R-:W-:Y:S01]  /*9630*/  LDS.64 R64, [R13+0x1800] ;  /* 0x001800000d407984 */ /* 0x000fe20000000a00 */
[----:B------:R-:W-:Y:S01]  /*9640*/  FFMA.FTZ R22, R19, R22, -0.36067417263984680176 ;  /* 0xbeb8aa4913167423 */ /* 0x000fe20000010016 */
[----:B------:R-:W-:Y:S02]  /*9650*/  FSEL R18, R23, -INF , P0 ;  /* 0xff80000017127808 */ /* 0x000fe40000000000 */
[----:B------:R1:W5:Y:S01]  /*9660*/  LDS.64 R86, [R13+0x1c00] ;  /* 0x001c00000d567984 */ /* 0x0003620000000a00 */
[----:B------:R-:W-:Y:S01]  /*9670*/  FFMA.FTZ R22, R19, R22, 0.48089820146560668945 ;  /* 0x3ef6384a13167423 */ /* 0x000fe20000010016 */
[----:B------:R-:W-:Y:S01]  /*9680*/  FSETP.NEU.AND P0, PT, R16, RZ, PT ;  /* 0x000000ff1000720b */ /* 0x000fe20003f0d000 */
[----:B------:R-:W-:Y:S01]  /*9690*/  FFMA R18, R18, 0.69314718246459960938, R7 ;  /* 0x3f31721812127823 */ /* 0x000fe20000000007 */
[----:B------:R-:W-:Y:S01]  /*96a0*/  PRMT R23, R67, 0x7632, R23 ;  /* 0x0000763243177816 */ /* 0x000fe20000000017 */
[C---:B------:R-:W-:Y:S01]  /*96b0*/  FFMA.FTZ R22, R19.reuse, R22, -0.72134751081466674805 ;  /* 0xbf38aa3b13167423 */ /* 0x040fe20000010016 */
[----:B------:R-:W-:Y:S01]  /*96c0*/  FSEL R228, R228, -INF , P4 ;  /* 0xff800000e4e47808 */ /* 0x000fe20002000000 */
[----:B-1----:R1:W-:Y:S02]  /*96d0*/  STG.E.U16 [R26.64], R2 ;  /* 0x000000021a007986 */ /* 0x0023e4000c101506 */
[----:B------:R-:W-:Y:S01]  /*96e0*/  FMUL R22, R19, R22 ;  /* 0x0000001613167220 */ /* 0x000fe20000400000 */
[----:B------:R-:W-:Y:S01]  /*96f0*/  FSEL R229, R229, -INF , P2 ;  /* 0xff800000e5e57808 */ /* 0x000fe20001000000 */
[----:B------:R-:W-:Y:S01]  /*9700*/  FFMA R228, R228, 0.69314718246459960938, R9 ;  /* 0x3f317218e4e47823 */ /* 0x000fe20000000009 */
[----:B--2---:R2:W-:Y:S01]  /*9710*/  STG.E.U16 [R150.64], R14 ;  /* 0x0000000e96007986 */ /* 0x0045e2000c101506 */
[----:B------:R-:W-:Y:S01]  /*9720*/  FMUL R22, R19, R22 ;  /* 0x0000001613167220 */ /* 0x000fe20000400000 */
[----:B------:R-:W-:Y:S01]  /*9730*/  PRMT R13, R15, 0x7632, R13 ;  /* 0x000076320f0d7816 */ /* 0x000fe2000000000d */
[----:B------:R-:W-:Y:S01]  /*9740*/  FFMA R229, R229, 0.69314718246459960938, R10 ;  /* 0x3f317218e5e57823 */ /* 0x000fe2000000000a */
[----:B------:R-:W-:Y:S01]  /*9750*/  STG.E.U16 [R160.64], R44 ;  /* 0x0000002ca0007986 */ /* 0x000fe2000c101506 */
[----:B0-----:R-:W-:Y:S01]  /*9760*/  PRMT R89, R46, 0x7632, R89 ;  /* 0x000076322e597816 */ /* 0x001fe20000000059 */
[----:B------:R-:W-:Y:S01]  /*9770*/  FFMA.FTZ R19, R19, 1.4426950216293334961, R22 ;  /* 0x3fb8aa3b13137823 */ /* 0x000fe20000010016 */
[----:B------:R-:W-:Y:S01]  /*9780*/  PRMT R16, R47, 0x7632, R16 ;  /* 0x000076322f107816 */ /* 0x000fe20000000010 */
[----:B------:R-:W-:Y:S01]  /*9790*/  STG.E.U16 [R124.64], R46 ;  /* 0x0000002e7c007986 */ /* 0x000fe2000c101506 */
[----:B-1----:R-:W-:Y:S01]  /*97a0*/  PRMT R2, R2, 0x7632, R2 ;  /* 0x0000763202027816 */ /* 0x002fe20000000002 */
[----:B------:R-:W-:-:S02]  /*97b0*/  @P3 IMAD.MOV.U32 R22, RZ, RZ, 0x7f800000 ;  /* 0x7f800000ff163424 */ /* 0x000fc400078e00ff */
[----:B------:R0:W-:Y:S01]  /*97c0*/  STG.E.U16 [R28.64], R48 ;  /* 0x000000301c007986 */ /* 0x0001e2000c101506 */
[----:B--2---:R-:W-:Y:S01]  /*97d0*/  PRMT R14, R14, 0x7632, R14 ;  /* 0x000076320e0e7816 */ /* 0x004fe2000000000e */
[----:B------:R-:W-:Y:S02]  /*97e0*/  FADD R19, R230, R19 ;  /* 0x00000013e6137221 */ /* 0x000fe40000000000 */
[----:B---3--:R1:W-:Y:S01]  /*97f0*/  STG.E.U16 [R156.64], R50 ;  /* 0x000000329c007986 */ /* 0x0083e2000c101506 */
[----:B------:R-:W-:Y:S01]  /*9800*/  @P3 FFMA.FTZ R19, R17, R22, +INF ;  /* 0x7f80000011133423 */ /* 0x000fe20000010016 */
[----:B------:R-:W-:Y:S02]  /*9810*/  FSETP.NEU.AND P3, PT, R21, RZ, PT ;  /* 0x000000ff1500720b */ /* 0x000fe40003f6d000 */
[----:B------:R2:W-:Y:S01]  /*9820*/  STG.E.U16 [R164.64], R52 ;  /* 0x00000034a4007986 */ /* 0x0005e2000c101506 */
[----:B------:R-:W-:Y:S02]  /*9830*/  PRMT R17, R49, 0x7632, R17 ;  /* 0x0000763231117816 */ /* 0x000fe40000000011 */
[----:B------:R-:W-:Y:S01]  /*9840*/  PRMT R21, R51, 0x7632, R21 ;  /* 0x0000763233157816 */ /* 0x000fe20000000015 */
[----:B----4-:R3:W-:Y:S01]  /*9850*/  STG.E.U16 [R168.64], R54 ;  /* 0x00000036a8007986 */ /* 0x0107e2000c101506 */
[----:B0-----:R-:W-:-:S02]  /*9860*/  PRMT R48, R48, 0x7632, R48 ;  /* 0x0000763230307816 */ /* 0x001fc40000000030 */
[----:B-----5:R-:W-:Y:S01]  /*9870*/  PRMT R22, R61, 0x7632, R22 ;  /* 0x000076323d167816 */ /* 0x020fe20000000016 */
[----:B------:R0:W-:Y:S01]  /*9880*/  STG.E.U16 [R126.64], R56 ;  /* 0x000000387e007986 */ /* 0x0001e2000c101506 */
[----:B-1----:R-:W-:Y:S02]  /*9890*/  PRMT R50, R50, 0x7632, R50 ;  /* 0x0000763232327816 */ /* 0x002fe40000000032 */
[----:B------:R-:W-:Y:S01]  /*98a0*/  PRMT R101, R87, 0x7632, R101 ;  /* 0x0000763257657816 */ /* 0x000fe20000000065 */
[----:B------:R1:W-:Y:S01]  /*98b0*/  STG.E.U16 [R172.64], R58 ;  /* 0x0000003aac007986 */ /* 0x0003e2000c101506 */
[----:B--2---:R-:W-:-:S03]  /*98c0*/  PRMT R52, R52, 0x7632, R52 ;  /* 0x0000763234347816 */ /* 0x004fc60000000034 */
[----:B------:R2:W-:Y:S01]  /*98d0*/  STG.E.U16 [R128.64], R62 ;  /* 0x0000003e80007986 */ /* 0x0005e2000c101506 */
[----:B---3--:R-:W-:-:S03]  /*98e0*/  PRMT R54, R54, 0x7632, R54 ;  /* 0x0000763236367816 */ /* 0x008fc60000000036 */
[----:B------:R3:W-:Y:S01]  /*98f0*/  STG.E.U16 [R176.64], R60 ;  /* 0x0000003cb0007986 */ /* 0x0007e2000c101506 */
[----:B0-----:R-:W-:-:S03]  /*9900*/  PRMT R56, R56, 0x7632, R56 ;  /* 0x0000763238387816 */ /* 0x001fc60000000038 */
[----:B------:R0:W-:Y:S01]  /*9910*/  STG.E.U16 [R130.64], R66 ;  /* 0x0000004282007986 */ /* 0x0001e2000c101506 */
[----:B-1----:R-:W-:-:S03]  /*9920*/  PRMT R58, R58, 0x7632, R58 ;  /* 0x000076323a3a7816 */ /* 0x002fc6000000003a */
        /* <DEDUP_REMOVED lines=10> */
[----:B------:R-:W-:Y:S01]  /*99d0*/  STG.E.U16 [R182.64], R91 ;  /* 0x0000005bb6007986 */ /* 0x000fe2000c101506 */
[----:B---3--:R-:W-:-:S03]  /*99e0*/  PRMT R86, R86, 0x7632, R86 ;  /* 0x0000763256567816 */ /* 0x008fc60000000056 */
[----:B------:R-:W-:Y:S01]  /*99f0*/  STG.E.U16 [R178.64], R89 ;  /* 0x00000059b2007986 */ /* 0x000fe2000c101506 */
[----:B0-----:R-:W-:-:S03]  /*9a00*/  PRMT R2, R3, 0x7632, R2 ;  /* 0x0000763203027816 */ /* 0x001fc60000000002 */
[----:B------:R-:W-:Y:S01]  /*9a10*/  STG.E.U16 [R174.64], R48 ;  /* 0x00000030ae007986 */ /* 0x000fe2000c101506 */
[----:B-1----:R-:W-:-:S03]  /*9a20*/  PRMT R14, R45, 0x7632, R14 ;  /* 0x000076322d0e7816 */ /* 0x002fc6000000000e */
[----:B------:R-:W-:Y:S04]  /*9a30*/  STG.E.U16 [R170.64], R50 ;  /* 0x00000032aa007986 */ /* 0x000fe8000c101506 */
        /* <DEDUP_REMOVED lines=10> */
[----:B------:R0:W-:Y:S04]  /*9ae0*/  STG.E.U16 [R114.64], R3 ;  /* 0x0000000372007986 */ /* 0x0001e8000c101506 */
[----:B------:R1:W-:Y:S04]  /*9af0*/  STG.E.U16 [R96.64], R15 ;  /* 0x0000000f60007986 */ /* 0x0003e8000c101506 */
[----:B------:R2:W-:Y:S04]  /*9b00*/  STG.E.U16 [R92.64], R45 ;  /* 0x0000002d5c007986 */ /* 0x0005e8000c101506 */
[----:B------:R-:W-:Y:S01]  /*9b10*/  STG.E.U16 [R80.64], R47 ;  /* 0x0000002f50007986 */ /* 0x000fe2000c101506 */
[----:B0-----:R-:W-:-:S03]  /*9b20*/  PRMT R3, R55, 0x7632, R3 ;  /* 0x0000763237037816 */ /* 0x001fc60000000003 */
[----:B------:R-:W-:Y:S01]  /*9b30*/  STG.E.U16 [R76.64], R49 ;  /* 0x000000314c007986 */ /* 0x000fe2000c101506 */
[----:B-1----:R-:W-:Y:S02]  /*9b40*/  PRMT R15, R57, 0x7632, R15 ;  /* 0x00007632390f7816 */ /* 0x002fe4000000000f */
[----:B------:R-:W-:Y:S01]  /*9b50*/  PRMT R97, R59, 0x7632, R97 ;  /* 0x000076323b617816 */ /* 0x000fe20000000061 */
[----:B------:R-:W-:Y:S01]  /*9b60*/  STG.E.U16 [R72.64], R51 ;  /* 0x0000003348007986 */ /* 0x000fe2000c101506 */
[----:B------:R-:W-:Y:S02]  /*9b70*/  PRMT R96, R63, 0x7632, R96 ;  /* 0x000076323f607816 */ /* 0x000fe40000000060 */
[----:B--2---:R-:W-:Y:S01]  /*9b80*/  PRMT R93, R65, 0x7632, R93 ;  /* 0x00007632415d7816 */ /* 0x004fe2000000005d */
[----:B------:R-:W-:Y:S01]  /*9b90*/  STG.E.U16 [R70.64], R53 ;  /* 0x0000003546007986 */ /* 0x000fe2000c101506 */
[----:B------:R-:W-:-:S03]  /*9ba0*/  PRMT R92, R85, 0x7632, R92 ;  /* 0x00007632555c7816 */ /* 0x000fc6000000005c */
        /* <DEDUP_REMOVED lines=10> */
[----:B------:R-:W-:Y:S04]  /*9c50*/  STG.E.U16 [R98.64], R13 ;  /* 0x0000000d62007986 */ /* 0x000fe8000c101506 */
[----:B------:R-:W-:Y:S04]  /*9c60*/  STG.E.U16 [R94.64], R14 ;  /* 0x0000000e5e007986 */ /* 0x000fe8000c101506 */
[----:B------:R1:W-:Y:S01]  /*9c70*/  STG.E.U16 [R82.64], R16 ;  /* 0x0000001052007986 */ /* 0x0003e2000c101506 */
[----:B0-----:R-:W-:-:S03]  /*9c80*/  FSEL R2, R19, -INF , P1 ;  /* 0xff80000013027808 */ /* 0x001fc60000800000 */
[----:B------:R0:W-:Y:S02]  /*9c90*/  STG.E.U16 [R78.64], R17 ;  /* 0x000000114e007986 */ /* 0x0001e4000c101506 */
[----:B------:R-:W-:Y:S02]  /*9ca0*/  FFMA R230, R2, 0.69314718246459960938, R11 ;  /* 0x3f31721802e67823 */ /* 0x000fe4000000000b */
[----:B------:R-:W-:Y:S04]  /*9cb0*/  STG.E.U16 [R74.64], R21 ;  /* 0x000000154a007986 */ /* 0x000fe8000c101506 */
[----:B------:R-:W-:Y:S01]  /*9cc0*/  STG.E.U16 [R200.64], R100 ;  /* 0x00000064c8007986 */ /* 0x000fe2000c101506 */
[----:B-1----:R-:W-:Y:S01]  /*9cd0*/  FFMA R16, R20, 0.69314718246459960938, R5 ;  /* 0x3f31721814107823 */ /* 0x002fe20000000005 */
[----:B------:R-:W-:-:S02]  /*9ce0*/  FSEL R5, R4, -INF , P0 ;  /* 0xff80000004057808 */ /* 0x000fc40000000000 */
[----:B------:R1:W-:Y:S01]  /*9cf0*/  STG.E.U16 [R198.64], R3 ;  /* 0x00000003c6007986 */ /* 0x0003e2000c101506 */
[----:B0-----:R-:W-:Y:S02]  /*9d00*/  FFMA R17, R223, 0.69314718246459960938, R6 ;  /* 0x3f317218df117823 */ /* 0x001fe40000000006 */
[----:B------:R-:W-:Y:S01]  /*9d10*/  FFMA R231, R5, 0.69314718246459960938, R12 ;  /* 0x3f31721805e77823 */ /* 0x000fe2000000000c */
[----:B------:R0:W-:Y:S04]  /*9d20*/  STG.E.U16 [R196.64], R15 ;  /* 0x0000000fc4007986 */ /* 0x0001e8000c101506 */
[----:B------:R0:W-:Y:S04]  /*9d30*/  STG.E.U16 [R194.64], R97 ;  /* 0x00000061c2007986 */ /* 0x0001e8000c101506 */
[----:B------:R0:W-:Y:S01]  /*9d40*/  STG.E.U16 [R192.64], R96 ;  /* 0x00000060c0007986 */ /* 0x0001e2000c101506 */
[----:B-1----:R-:W-:-:S03]  /*9d50*/  FSEL R3, R222, -INF , P3 ;  /* 0xff800000de037808 */ /* 0x002fc60001800000 */
[----:B------:R0:W-:Y:S02]  /*9d60*/  STG.E.U16 [R190.64], R22 ;  /* 0x00000016be007986 */ /* 0x0001e4000c101506 */
[----:B------:R-:W-:Y:S02]  /*9d70*/  FFMA R19, R3, 0.69314718246459960938, R8 ;  /* 0x3f31721803137823 */ /* 0x000fe40000000008 */
[----:B------:R0:W-:Y:S04]  /*9d80*/  STG.E.U16 [R188.64], R23 ;  /* 0x00000017bc007986 */ /* 0x0001e8000c101506 */
[----:B------:R0:W-:Y:S04]  /*9d90*/  STG.E.U16 [R186.64], R93 ;  /* 0x0000005dba007986 */ /* 0x0001e8000c101506 */
[----:B------:R0:W-:Y:S04]  /*9da0*/  STG.E.U16 [R184.64], R92 ;  /* 0x0000005cb8007986 */ /* 0x0001e8000c101506 */
[----:B------:R0:W-:Y:S04]  /*9db0*/  STG.E.U16 [R202.64], R101 ;  /* 0x00000065ca007986 */ /* 0x0001e8000c101506 */
[----:B------:R-:W-:Y:S06]  /*9dc0*/  BAR.SYNC.DEFER_BLOCKING 0x0 ;  /* 0x0000000000007b1d */ /* 0x000fec0000010000 */
[----:B------:R0:W-:Y:S04]  /*9dd0*/  STS.128 [R237.X4], R16 ;  /* 0x00000010ed007388 */ /* 0x0001e80000004c00 */
[----:B------:R0:W-:Y:S04]  /*9de0*/  STS.128 [R237.X4+0x80], R228 ;  /* 0x000080e4ed007388 */ /* 0x0001e80000004c00 */
[----:B------:R-:W-:Y:S06]  /*9df0*/  BAR.SYNC.DEFER_BLOCKING 0x0 ;  /* 0x0000000000007b1d */ /* 0x000fec0000010000 */
[----:B------:R-:W-:Y:S05]  /*9e00*/  @P5 EXIT ;  /* 0x000000000000594d */ /* 0x000fea0003800000 */
[----:B0-----:R-:W0:Y:S01]  /*9e10*/  LDS R7, [R0] ;  /* 0x0000000000077984 */ /* 0x001e220000000800 */
[----:B------:R-:W-:-:S02]  /*9e20*/  IMAD R2, R235, c[0x0][0x1cc], RZ ;  /* 0x00007300eb027a24 */ /* 0x000fc400078e02ff */
[----:B------:R-:W-:Y:S02]  /*9e30*/  IMAD.SHL.U32 R6, R240, 0x4, RZ ;  /* 0x00000004f0067824 */ /* 0x000fe400078e00ff */
[C---:B------:R-:W-:Y:S01]  /*9e40*/  IMAD.HI R4, R2.reuse, 0x4, RZ ;  /* 0x0000000402047827 */ /* 0x040fe200078e02ff */
[----:B------:R-:W-:-:S03]  /*9e50*/  SHF.L.U32 R3, R2, 0x2, RZ ;  /* 0x0000000202037819 */ /* 0x000fc600000006ff */
[----:B------:R-:W-:Y:S01]  /*9e60*/  IMAD.HI R5, R240, 0x4, RZ ;  /* 0x00000004f0057827 */ /* 0x000fe200078e02ff */
[----:B------:R-:W-:-:S04]  /*9e70*/  IADD3 R2, P0, P1, R6, c[0x0][0x180], R3 ;  /* 0x0000600006027a10 */ /* 0x000fc8000791e003 */
[----:B------:R-:W-:-:S05]  /*9e80*/  IADD3.X R3, R5, c[0x0][0x184], R4, P0, P1 ;  /* 0x0000610005037a10 */ /* 0x000fca00007e2404 */
[----:B0-----:R-:W-:Y:S01]  /*9e90*/  STG.E [R2.64], R7 ;  /* 0x0000000702007986 */ /* 0x001fe2000c101906 */
[----:B------:R-:W-:Y:S05]  /*9ea0*/  EXIT ;  /* 0x000000000000794d */ /* 0x000fea0003800000 */
.L_x_2:
[----:B------:R-:W-:-:S00]  /*9eb0*/  BRA `(.L_x_2) ;  /* 0xfffffff000007947 */ /* 0x000fc0000383ffff */
[----:B------:R-:W-:-:S00]  /*9ec0*/  NOP ;  /* 0x0000000000007918 */ /* 0x000fc00000000000 */
        /* <DEDUP_REMOVED lines=11> */
.L_x_3:


//--------------------- .nv.global.init           --------------------------
	.section	.nv.global.init,"aw",@progbits
.nv.global.init:
	.type		_$_str,@object
	.size		_$_str,(.L_0 - _$_str)
_$_str:
        /*0000*/ 	.byte	0x5f, 0x5f, 0x43, 0x55, 0x44, 0x41, 0x5f, 0x46, 0x54, 0x5a, 0x00
.L_0:


//--------------------- .nv.shared.attn_fwd       --------------------------
	.section	.nv.shared.attn_fwd,"aw",@nobits
	.sectionflags	@""
	.align	16
